// auto-generated by cutlass_sweep.gemm — config: {"arch": "sm_100", "cluster_m": 1, "cluster_n": 1, "dtype": "fp16", "stages": 0, "tile_k": 32, "tile_m": 64, "tile_n": 64}
#include "cutlass/cutlass.h"
#include "cutlass/gemm/collective/collective_builder.hpp"
#include "cutlass/gemm/device/gemm_universal_adapter.h"
#include "cutlass/gemm/kernel/gemm_universal.hpp"
#include "cutlass/epilogue/collective/collective_builder.hpp"

using ElemA = cutlass::half_t;
using ElemB = cutlass::half_t;
using ElemCD = cutlass::half_t;
using Acc  = float;
using TileShape    = cute::Shape<cute::_64, cute::_64, cute::_32>;
using ClusterShape = cute::Shape<cute::_1, cute::_1, cute::_1>;

using CollectiveEpilogue = typename cutlass::epilogue::collective::CollectiveBuilder<
    cutlass::arch::Sm100, cutlass::arch::OpClassTensorOp,
    TileShape, ClusterShape,
    cutlass::epilogue::collective::EpilogueTileAuto,
    Acc, Acc,
    ElemCD, cutlass::layout::RowMajor, 128 / cutlass::sizeof_bits<ElemCD>::value,
    ElemCD, cutlass::layout::RowMajor, 128 / cutlass::sizeof_bits<ElemCD>::value,
    cutlass::epilogue::collective::EpilogueScheduleAuto
  >::CollectiveOp;

using CollectiveMainloop = typename cutlass::gemm::collective::CollectiveBuilder<
    cutlass::arch::Sm100, cutlass::arch::OpClassTensorOp,
    ElemA, cutlass::layout::RowMajor, 128 / cutlass::sizeof_bits<ElemA>::value,
    ElemB, cutlass::layout::ColumnMajor, 128 / cutlass::sizeof_bits<ElemB>::value,
    Acc,
    TileShape, ClusterShape,
    cutlass::gemm::collective::StageCountAutoCarveout<static_cast<int>(sizeof(typename CollectiveEpilogue::SharedStorage))>,
    cutlass::gemm::collective::KernelScheduleAuto
  >::CollectiveOp;

using GemmKernel = cutlass::gemm::kernel::GemmUniversal<
    cute::Shape<int,int,int,int>,
    CollectiveMainloop,
    CollectiveEpilogue
>;
using Gemm = cutlass::gemm::device::GemmUniversalAdapter<GemmKernel>;

// Force the device kernel symbol into the cubin without needing a host main.
auto* _anchor = &cutlass::device_kernel<GemmKernel>;


// ===== COMPILED SASS (sm_100a) =====

	.target	sm_100a

	.elftype	@"ET_EXEC"


//--------------------- .note.nv.tkinfo           --------------------------
	.section	.note.nv.tkinfo,"",@"SHT_NOTE"
	.sectionflags	@"SHF_NOTE_NV_TKINFO"
	.tkinfo
        /*0018*/ 	.word	0x00000002
        /*0030*/ 	.string	""
        /*0030*/ 	.string	"ptxas"
        /*0030*/ 	.string	"Cuda compilation tools, release 13.0, V13.0.88"
        /*0030*/ 	.string	"Build cuda_13.0.r13.0/compiler.36424714_0"
        /*0030*/ 	.string	"-arch sm_100a -m 64 "



//--------------------- .note.nv.cuinfo           --------------------------
	.section	.note.nv.cuinfo,"",@"SHT_NOTE"
	.sectionflags	@"SHF_NOTE_NV_CUINFO"
        /*0018*/ 	.short	0x0002
        /*001a*/ 	.short	0x0064
        /*001c*/ 	.short	0x0082
	.zero		2


//--------------------- .nv.info                  --------------------------
	.section	.nv.info,"",@"SHT_CUDA_INFO"
	.align	4


	//----- nvinfo : EIATTR_REGCOUNT
	.align		4
        /*0000*/ 	.byte	0x04, 0x2f
        /*0002*/ 	.short	(.L_19 - .L_18)
	.align		4
.L_18:
        /*0004*/ 	.word	index@(_ZN7cutlass13device_kernelINS_4gemm6kernel13GemmUniversalIN4cute5tupleIJiiiiEEENS1_10collective13CollectiveMmaINS1_35MainloopSm100TmaUmmaWarpSpecializedILi26ELi2ELi4ENS5_IJNS4_1CILi1EEESB_SB_EEEEENS5_IJNSA_ILi64EEESE_NSA_ILi32EEEEEENS_6half_tENS5_IJlSB_lEEESH_SI_NS4_8TiledMMAINS4_8MMA_AtomIJNS4_20SM100_MMA_F16BF16_SSISH_SH_fLi64ELi64ELNS4_4UMMA5MajorE0ELSN_0ELNSM_7ScaleInE0ELSO_0EEEEEENS4_6LayoutISC_NS5_IJNSA_ILi0EEESS_SS_EEEEENS5_IJNS4_10UnderscoreESV_SV_EEEEENS4_13SM90_TMA_LOADENS4_14ComposedLayoutINS4_7SwizzleILi2ELi4ELi3EEENS4_18smem_ptr_flag_bitsILi16EEENSR_INS5_IJNSA_ILi8EEESF_EEENS5_IJSF_SB_EEEEEEEvNS4_8identityESY_S18_vS19_EENS_8epilogue10collective18CollectiveEpilogueINS1B_23Sm100TmaWarpSpecializedILi3ELi2ELi16ELb1ELb0EEEJSG_NS5_IJNSR_ISE_SB_EENSR_ISF_SB_EEEEESH_SI_SH_SI_NS1B_6fusion15FusionCallbacksIS1F_NS1J_17LinearCombinationISH_fSH_fLNS_15FloatRoundStyleE2EEESG_S1I_JEEENS4_5SM1004TMEM4LOAD26SM100_TMEM_LOAD_16dp256b4xESY_S18_NS4_17SM75_U32x4_LDSM_NENS4_14SM90_TMA_STOREES18_NS4_17SM90_U32x4_STSM_NENS4_39AutoVectorizingCopyWithAssumedAlignmentILi128EEEEEEvvEEEEvNT_6ParamsE)
        /*0008*/ 	.word	0x0000004f


	//----- nvinfo : EIATTR_FRAME_SIZE
	.align		4
.L_19:
        /*000c*/ 	.byte	0x04, 0x11
        /*000e*/ 	.short	(.L_21 - .L_20)
	.align		4
.L_20:
        /*0010*/ 	.word	index@($__internal_2_$__cuda_sm10x_tcgen05_guardrail_trap_unallocated_columns_being_dealloced)
        /*0014*/ 	.word	0x00000000


	//----- nvinfo : EIATTR_FRAME_SIZE
	.align		4
.L_21:
        /*0018*/ 	.byte	0x04, 0x11
        /*001a*/ 	.short	(.L_23 - .L_22)
	.align		4
.L_22:
        /*001c*/ 	.word	index@($__internal_1_$__cuda_sm10x_tcgen05_guardrail_trap_phase_invalid_during_alloc)
        /*0020*/ 	.word	0x00000000


	//----- nvinfo : EIATTR_FRAME_SIZE
	.align		4
.L_23:
        /*0024*/ 	.byte	0x04, 0x11
        /*0026*/ 	.short	(.L_25 - .L_24)
	.align		4
.L_24:
        /*0028*/ 	.word	index@($__internal_0_$__cuda_sm10x_tcgen05_guardrail_trap_col_being_dealloced_not_returned_by_alloc)
        /*002c*/ 	.word	0x00000000


	//----- nvinfo : EIATTR_FRAME_SIZE
	.align		4
.L_25:
        /*0030*/ 	.byte	0x04, 0x11
        /*0032*/ 	.short	(.L_27 - .L_26)
	.align		4
.L_26:
        /*0034*/ 	.word	index@(_ZN7cutlass13device_kernelINS_4gemm6kernel13GemmUniversalIN4cute5tupleIJiiiiEEENS1_10collective13CollectiveMmaINS1_35MainloopSm100TmaUmmaWarpSpecializedILi26ELi2ELi4ENS5_IJNS4_1CILi1EEESB_SB_EEEEENS5_IJNSA_ILi64EEESE_NSA_ILi32EEEEEENS_6half_tENS5_IJlSB_lEEESH_SI_NS4_8TiledMMAINS4_8MMA_AtomIJNS4_20SM100_MMA_F16BF16_SSISH_SH_fLi64ELi64ELNS4_4UMMA5MajorE0ELSN_0ELNSM_7ScaleInE0ELSO_0EEEEEENS4_6LayoutISC_NS5_IJNSA_ILi0EEESS_SS_EEEEENS5_IJNS4_10UnderscoreESV_SV_EEEEENS4_13SM90_TMA_LOADENS4_14ComposedLayoutINS4_7SwizzleILi2ELi4ELi3EEENS4_18smem_ptr_flag_bitsILi16EEENSR_INS5_IJNSA_ILi8EEESF_EEENS5_IJSF_SB_EEEEEEEvNS4_8identityESY_S18_vS19_EENS_8epilogue10collective18CollectiveEpilogueINS1B_23Sm100TmaWarpSpecializedILi3ELi2ELi16ELb1ELb0EEEJSG_NS5_IJNSR_ISE_SB_EENSR_ISF_SB_EEEEESH_SI_SH_SI_NS1B_6fusion15FusionCallbacksIS1F_NS1J_17LinearCombinationISH_fSH_fLNS_15FloatRoundStyleE2EEESG_S1I_JEEENS4_5SM1004TMEM4LOAD26SM100_TMEM_LOAD_16dp256b4xESY_S18_NS4_17SM75_U32x4_LDSM_NENS4_14SM90_TMA_STOREES18_NS4_17SM90_U32x4_STSM_NENS4_39AutoVectorizingCopyWithAssumedAlignmentILi128EEEEEEvvEEEEvNT_6ParamsE)
        /*0038*/ 	.word	0x00000000


	//----- nvinfo : EIATTR_MIN_STACK_SIZE
	.align		4
.L_27:
        /*003c*/ 	.byte	0x04, 0x12
        /*003e*/ 	.short	(.L_29 - .L_28)
	.align		4
.L_28:
        /*0040*/ 	.word	index@(_ZN7cutlass13device_kernelINS_4gemm6kernel13GemmUniversalIN4cute5tupleIJiiiiEEENS1_10collective13CollectiveMmaINS1_35MainloopSm100TmaUmmaWarpSpecializedILi26ELi2ELi4ENS5_IJNS4_1CILi1EEESB_SB_EEEEENS5_IJNSA_ILi64EEESE_NSA_ILi32EEEEEENS_6half_tENS5_IJlSB_lEEESH_SI_NS4_8TiledMMAINS4_8MMA_AtomIJNS4_20SM100_MMA_F16BF16_SSISH_SH_fLi64ELi64ELNS4_4UMMA5MajorE0ELSN_0ELNSM_7ScaleInE0ELSO_0EEEEEENS4_6LayoutISC_NS5_IJNSA_ILi0EEESS_SS_EEEEENS5_IJNS4_10UnderscoreESV_SV_EEEEENS4_13SM90_TMA_LOADENS4_14ComposedLayoutINS4_7SwizzleILi2ELi4ELi3EEENS4_18smem_ptr_flag_bitsILi16EEENSR_INS5_IJNSA_ILi8EEESF_EEENS5_IJSF_SB_EEEEEEEvNS4_8identityESY_S18_vS19_EENS_8epilogue10collective18CollectiveEpilogueINS1B_23Sm100TmaWarpSpecializedILi3ELi2ELi16ELb1ELb0EEEJSG_NS5_IJNSR_ISE_SB_EENSR_ISF_SB_EEEEESH_SI_SH_SI_NS1B_6fusion15FusionCallbacksIS1F_NS1J_17LinearCombinationISH_fSH_fLNS_15FloatRoundStyleE2EEESG_S1I_JEEENS4_5SM1004TMEM4LOAD26SM100_TMEM_LOAD_16dp256b4xESY_S18_NS4_17SM75_U32x4_LDSM_NENS4_14SM90_TMA_STOREES18_NS4_17SM90_U32x4_STSM_NENS4_39AutoVectorizingCopyWithAssumedAlignmentILi128EEEEEEvvEEEEvNT_6ParamsE)
        /*0044*/ 	.word	0x00000000
.L_29:


//--------------------- .nv.compat                --------------------------
	.section	.nv.compat,"",@"SHT_CUDA_COMPAT_INFO"
	.align	4
        /*0000*/ 	.byte	0x02, 0x09, 0x01, 0x00, 0x02, 0x02, 0x02, 0x00, 0x02, 0x05, 0x05, 0x00, 0x03, 0x07, 0x01, 0x01
        /*0010*/ 	.byte	0x02, 0x03, 0x01, 0x00, 0x02, 0x06, 0x01, 0x00, 0x04, 0x0b, 0x08, 0x00, 0x09, 0x00, 0x00, 0x00
        /*0020*/ 	.byte	0x00, 0x00, 0x00, 0x00


//--------------------- .nv.info._ZN7cutlass13device_kernelINS_4gemm6kernel13GemmUniversalIN4cute5tupleIJiiiiEEENS1_10collective13CollectiveMmaINS1_35MainloopSm100TmaUmmaWarpSpecializedILi26ELi2ELi4ENS5_IJNS4_1CILi1EEESB_SB_EEEEENS5_IJNSA_ILi64EEESE_NSA_ILi32EEEEEENS_6half_tENS5_IJlSB_lEEESH_SI_NS4_8TiledMMAINS4_8MMA_AtomIJNS4_20SM100_MMA_F16BF16_SSISH_SH_fLi64ELi64ELNS4_4UMMA5MajorE0ELSN_0ELNSM_7ScaleInE0ELSO_0EEEEEENS4_6LayoutISC_NS5_IJNSA_ILi0EEESS_SS_EEEEENS5_IJNS4_10UnderscoreESV_SV_EEEEENS4_13SM90_TMA_LOADENS4_14ComposedLayoutINS4_7SwizzleILi2ELi4ELi3EEENS4_18smem_ptr_flag_bitsILi16EEENSR_INS5_IJNSA_ILi8EEESF_EEENS5_IJSF_SB_EEEEEEEvNS4_8identityESY_S18_vS19_EENS_8epilogue10collective18CollectiveEpilogueINS1B_23Sm100TmaWarpSpecializedILi3ELi2ELi16ELb1ELb0EEEJSG_NS5_IJNSR_ISE_SB_EENSR_ISF_SB_EEEEESH_SI_SH_SI_NS1B_6fusion15FusionCallbacksIS1F_NS1J_17LinearCombinationISH_fSH_fLNS_15FloatRoundStyleE2EEESG_S1I_JEEENS4_5SM1004TMEM4LOAD26SM100_TMEM_LOAD_16dp256b4xESY_S18_NS4_17SM75_U32x4_LDSM_NENS4_14SM90_TMA_STOREES18_NS4_17SM90_U32x4_STSM_NENS4_39AutoVectorizingCopyWithAssumedAlignmentILi128EEEEEEvvEEEEvNT_6ParamsE --------------------------
	.section	.nv.info._ZN7cutlass13device_kernelINS_4gemm6kernel13GemmUniversalIN4cute5tupleIJiiiiEEENS1_10collective13CollectiveMmaINS1_35MainloopSm100TmaUmmaWarpSpecializedILi26ELi2ELi4ENS5_IJNS4_1CILi1EEESB_SB_EEEEENS5_IJNSA_ILi64EEESE_NSA_ILi32EEEEEENS_6half_tENS5_IJlSB_lEEESH_SI_NS4_8TiledMMAINS4_8MMA_AtomIJNS4_20SM100_MMA_F16BF16_SSISH_SH_fLi64ELi64ELNS4_4UMMA5MajorE0ELSN_0ELNSM_7ScaleInE0ELSO_0EEEEEENS4_6LayoutISC_NS5_IJNSA_ILi0EEESS_SS_EEEEENS5_IJNS4_10UnderscoreESV_SV_EEEEENS4_13SM90_TMA_LOADENS4_14ComposedLayoutINS4_7SwizzleILi2ELi4ELi3EEENS4_18smem_ptr_flag_bitsILi16EEENSR_INS5_IJNSA_ILi8EEESF_EEENS5_IJSF_SB_EEEEEEEvNS4_8identityESY_S18_vS19_EENS_8epilogue10collective18CollectiveEpilogueINS1B_23Sm100TmaWarpSpecializedILi3ELi2ELi16ELb1ELb0EEEJSG_NS5_IJNSR_ISE_SB_EENSR_ISF_SB_EEEEESH_SI_SH_SI_NS1B_6fusion15FusionCallbacksIS1F_NS1J_17LinearCombinationISH_fSH_fLNS_15FloatRoundStyleE2EEESG_S1I_JEEENS4_5SM1004TMEM4LOAD26SM100_TMEM_LOAD_16dp256b4xESY_S18_NS4_17SM75_U32x4_LDSM_NENS4_14SM90_TMA_STOREES18_NS4_17SM90_U32x4_STSM_NENS4_39AutoVectorizingCopyWithAssumedAlignmentILi128EEEEEEvvEEEEvNT_6ParamsE,"",@"SHT_CUDA_INFO"
	.sectionflags	@""
	.align	4


	//----- nvinfo : EIATTR_CUDA_API_VERSION
	.align		4
        /*0000*/ 	.byte	0x04, 0x37
        /*0002*/ 	.short	(.L_31 - .L_30)
.L_30:
        /*0004*/ 	.word	0x00000082


	//----- nvinfo : EIATTR_KPARAM_INFO
	.align		4
.L_31:
        /*0008*/ 	.byte	0x04, 0x17
        /*000a*/ 	.short	(.L_33 - .L_32)
.L_32:
        /*000c*/ 	.word	0x00000000
        /*0010*/ 	.short	0x0000
        /*0012*/ 	.short	0x0000
        /*0014*/ 	.byte	0x00, 0xf0, 0x01, 0x20


	//----- nvinfo : EIATTR_AT_ENTRY_FRAGMENTS
	.align		4
.L_33:
        /*0018*/ 	.byte	0x04, 0x4f
        /*001a*/ 	.short	(.L_35 - .L_34)


	//   ....[0]....
.L_34:
        /*001c*/ 	.word	0x00000006


	//----- nvinfo : EIATTR_RESERVED_SMEM_USED
	.align		4
.L_35:
        /*0020*/ 	.byte	0x01, 0x41
	.zero		2


	//----- nvinfo : EIATTR_SPARSE_MMA_MASK
	.align		4
        /*0024*/ 	.byte	0x03, 0x50
        /*0026*/ 	.short	0x0000


	//----- nvinfo : EIATTR_TCGEN05_1CTA_USED
	.align		4
        /*0028*/ 	.byte	0x01, 0x51
	.zero		2


	//----- nvinfo : EIATTR_MAXREG_COUNT
	.align		4
        /*002c*/ 	.byte	0x03, 0x1b
        /*002e*/ 	.short	0x00ff


	//----- nvinfo : EIATTR_NUM_BARRIERS
	.align		4
        /*0030*/ 	.byte	0x02, 0x4c
        /*0032*/ 	.byte	0x07
	.zero		1


	//----- nvinfo : EIATTR_EXTERNS
	.align		4
        /*0034*/ 	.byte	0x04, 0x0f
        /*0036*/ 	.short	(.L_37 - .L_36)


	//   ....[0]....
	.align		4
.L_36:
        /*0038*/ 	.word	index@(__assertfail)


	//----- nvinfo : EIATTR_MERCURY_ISA_VERSION
	.align		4
.L_37:
        /*003c*/ 	.byte	0x03, 0x5f
        /*003e*/ 	.short	0x0101


	//----- nvinfo : EIATTR_INT_WARP_WIDE_INSTR_OFFSETS
	.align		4
        /*0040*/ 	.byte	0x04, 0x31
        /*0042*/ 	.short	(.L_39 - .L_38)


	//   ....[0]....
.L_38:
        /*0044*/ 	.word	0x00002090


	//   ....[1]....
        /*0048*/ 	.word	0x000046b0


	//   ....[2]....
        /*004c*/ 	.word	0x000046e0


	//   ....[3]....
        /*0050*/ 	.word	0x00004730


	//   ....[4]....
        /*0054*/ 	.word	0x00005010


	//   ....[5]....
        /*0058*/ 	.word	0x00005030


	//   ....[6]....
        /*005c*/ 	.word	0x00005300


	//   ....[7]....
        /*0060*/ 	.word	0x00005430


	//----- nvinfo : EIATTR_COOP_GROUP_MASK_REGIDS
	.align		4
.L_39:
        /*0064*/ 	.byte	0x04, 0x29
        /*0066*/ 	.short	(.L_41 - .L_40)


	//   ....[0]....
.L_40:
        /*0068*/ 	.word	0xffffffff


	//   ....[1]....
        /*006c*/ 	.word	0xffffffff


	//   ....[2]....
        /*0070*/ 	.word	0xffffffff


	//   ....[3]....
        /*0074*/ 	.word	0xffffffff


	//   ....[4]....
        /*0078*/ 	.word	0xffffffff


	//   ....[5]....
        /*007c*/ 	.word	0xffffffff


	//   ....[6]....
        /*0080*/ 	.word	0xffffffff


	//   ....[7]....
        /*0084*/ 	.word	0xffffffff


	//   ....[8]....
        /*0088*/ 	.word	0xffffffff


	//   ....[9]....
        /*008c*/ 	.word	0xffffffff


	//   ....[10]....
        /*0090*/ 	.word	0xffffffff


	//   ....[11]....
        /*0094*/ 	.word	0xffffffff


	//   ....[12]....
        /*0098*/ 	.word	0xffffffff


	//----- nvinfo : EIATTR_COOP_GROUP_INSTR_OFFSETS
	.align		4
.L_41:
        /*009c*/ 	.byte	0x04, 0x28
        /*009e*/ 	.short	(.L_43 - .L_42)


	//   ....[0]....
.L_42:
        /*00a0*/ 	.word	0x00000090


	//   ....[1]....
        /*00a4*/ 	.word	0x000004d0


	//   ....[2]....
        /*00a8*/ 	.word	0x00000930


	//   ....[3]....
        /*00ac*/ 	.word	0x00000ab0


	//   ....[4]....
        /*00b0*/ 	.word	0x00000bb0


	//   ....[5]....
        /*00b4*/ 	.word	0x00000d20


	//   ....[6]....
        /*00b8*/ 	.word	0x00000ec0


	//   ....[7]....
        /*00bc*/ 	.word	0x00001f70


	//   ....[8]....
        /*00c0*/ 	.word	0x000039b0


	//   ....[9]....
        /*00c4*/ 	.word	0x00003bc0


	//   ....[10]....
        /*00c8*/ 	.word	0x00003bf0


	//   ....[11]....
        /*00cc*/ 	.word	0x000045a0


	//   ....[12]....
        /*00d0*/ 	.word	0x000047d0


	//----- nvinfo : EIATTR_VRC_CTA_INIT_COUNT
	.align		4
.L_43:
        /*00d4*/ 	.byte	0x02, 0x4a
        /*00d6*/ 	.byte	0x80
	.zero		1


	//----- nvinfo : EIATTR_SYSCALL_OFFSETS
	.align		4
        /*00d8*/ 	.byte	0x04, 0x46
        /*00da*/ 	.short	(.L_45 - .L_44)


	//   ....[0]....
.L_44:
        /*00dc*/ 	.word	0x00006010


	//   ....[1]....
        /*00e0*/ 	.word	0x00006100


	//   ....[2]....
        /*00e4*/ 	.word	0x000068e0


	//   ....[3]....
        /*00e8*/ 	.word	0x00007220


	//----- nvinfo : EIATTR_MBARRIER_INSTR_OFFSETS
	.align		4
.L_45:
        /*00ec*/ 	.byte	0x04, 0x39
        /*00ee*/ 	.short	(.L_47 - .L_46)


	//   ....[0]....
.L_46:
        /*00f0*/ 	.word	0x000005d0
        /*00f4*/ 	.word	0x000000ff
        /*00f8*/ 	.word	0x00000000
        /*00fc*/ 	.short	0x0100
        /*00fe*/ 	.byte	0x05
	.zero		1


	//   ....[1]....
        /*0100*/ 	.word	0x000005e0
        /*0104*/ 	.word	0x000000ff
        /*0108*/ 	.word	0x000000d0
        /*010c*/ 	.short	0x0100
        /*010e*/ 	.byte	0x05
	.zero		1


	//   ....[2]....
        /*0110*/ 	.word	0x000005f0
        /*0114*/ 	.word	0x000000ff
        /*0118*/ 	.word	0x00000008
        /*011c*/ 	.short	0x0100
        /*011e*/ 	.byte	0x05
	.zero		1


	//   ....[3]....
        /*0120*/ 	.word	0x00000600
        /*0124*/ 	.word	0x000000ff
        /*0128*/ 	.word	0x000000d8
        /*012c*/ 	.short	0x0100
        /*012e*/ 	.byte	0x05
	.zero		1


	//   ....[4]....
        /*0130*/ 	.word	0x00000610
        /*0134*/ 	.word	0x000000ff
        /*0138*/ 	.word	0x00000010
        /*013c*/ 	.short	0x0100
        /*013e*/ 	.byte	0x05
	.zero		1


	//   ....[5]....
        /*0140*/ 	.word	0x00000620
        /*0144*/ 	.word	0x000000ff
        /*0148*/ 	.word	0x000000e0
        /*014c*/ 	.short	0x0100
        /*014e*/ 	.byte	0x05
	.zero		1


	//   ....[6]....
        /*0150*/ 	.word	0x00000630
        /*0154*/ 	.word	0x000000ff
        /*0158*/ 	.word	0x00000018
        /*015c*/ 	.short	0x0100
        /*015e*/ 	.byte	0x05
	.zero		1


	//   ....[7]....
        /*0160*/ 	.word	0x00000640
        /*0164*/ 	.word	0x000000ff
        /*0168*/ 	.word	0x000000e8
        /*016c*/ 	.short	0x0100
        /*016e*/ 	.byte	0x05
	.zero		1


	//   ....[8]....
        /*0170*/ 	.word	0x00000650
        /*0174*/ 	.word	0x000000ff
        /*0178*/ 	.word	0x00000020
        /*017c*/ 	.short	0x0100
        /*017e*/ 	.byte	0x05
	.zero		1


	//   ....[9]....
        /*0180*/ 	.word	0x00000660
        /*0184*/ 	.word	0x000000ff
        /*0188*/ 	.word	0x000000f0
        /*018c*/ 	.short	0x0100
        /*018e*/ 	.byte	0x05
	.zero		1


	//   ....[10]....
        /*0190*/ 	.word	0x00000670
        /*0194*/ 	.word	0x000000ff
        /*0198*/ 	.word	0x00000028
        /*019c*/ 	.short	0x0100
        /*019e*/ 	.byte	0x05
	.zero		1


	//   ....[11]....
        /*01a0*/ 	.word	0x00000680
        /*01a4*/ 	.word	0x000000ff
        /*01a8*/ 	.word	0x000000f8
        /*01ac*/ 	.short	0x0100
        /*01ae*/ 	.byte	0x05
	.zero		1


	//   ....[12]....
        /*01b0*/ 	.word	0x00000690
        /*01b4*/ 	.word	0x000000ff
        /*01b8*/ 	.word	0x00000030
        /*01bc*/ 	.short	0x0100
        /*01be*/ 	.byte	0x05
	.zero		1


	//   ....[13]....
        /*01c0*/ 	.word	0x000006a0
        /*01c4*/ 	.word	0x000000ff
        /*01c8*/ 	.word	0x00000100
        /*01cc*/ 	.short	0x0100
        /*01ce*/ 	.byte	0x05
	.zero		1


	//   ....[14]....
        /*01d0*/ 	.word	0x000006b0
        /*01d4*/ 	.word	0x000000ff
        /*01d8*/ 	.word	0x00000038
        /*01dc*/ 	.short	0x0100
        /*01de*/ 	.byte	0x05
	.zero		1


	//   ....[15]....
        /*01e0*/ 	.word	0x000006c0
        /*01e4*/ 	.word	0x000000ff
        /*01e8*/ 	.word	0x00000108
        /*01ec*/ 	.short	0x0100
        /*01ee*/ 	.byte	0x05
	.zero		1


	//   ....[16]....
        /*01f0*/ 	.word	0x000006d0
        /*01f4*/ 	.word	0x000000ff
        /*01f8*/ 	.word	0x00000040
        /*01fc*/ 	.short	0x0100
        /*01fe*/ 	.byte	0x05
	.zero		1


	//   ....[17]....
        /*0200*/ 	.word	0x000006e0
        /*0204*/ 	.word	0x000000ff
        /*0208*/ 	.word	0x00000110
        /*020c*/ 	.short	0x0100
        /*020e*/ 	.byte	0x05
	.zero		1


	//   ....[18]....
        /*0210*/ 	.word	0x000006f0
        /*0214*/ 	.word	0x000000ff
        /*0218*/ 	.word	0x00000048
        /*021c*/ 	.short	0x0100
        /*021e*/ 	.byte	0x05
	.zero		1


	//   ....[19]....
        /*0220*/ 	.word	0x00000700
        /*0224*/ 	.word	0x000000ff
        /*0228*/ 	.word	0x00000118
        /*022c*/ 	.short	0x0100
        /*022e*/ 	.byte	0x05
	.zero		1


	//   ....[20]....
        /*0230*/ 	.word	0x00000710
        /*0234*/ 	.word	0x000000ff
        /*0238*/ 	.word	0x00000050
        /*023c*/ 	.short	0x0100
        /*023e*/ 	.byte	0x05
	.zero		1


	//   ....[21]....
        /*0240*/ 	.word	0x00000720
        /*0244*/ 	.word	0x000000ff
        /*0248*/ 	.word	0x00000120
        /*024c*/ 	.short	0x0100
        /*024e*/ 	.byte	0x05
	.zero		1


	//   ....[22]....
        /*0250*/ 	.word	0x00000730
        /*0254*/ 	.word	0x000000ff
        /*0258*/ 	.word	0x00000058
        /*025c*/ 	.short	0x0100
        /*025e*/ 	.byte	0x05
	.zero		1


	//   ....[23]....
        /*0260*/ 	.word	0x00000740
        /*0264*/ 	.word	0x000000ff
        /*0268*/ 	.word	0x00000128
        /*026c*/ 	.short	0x0100
        /*026e*/ 	.byte	0x05
	.zero		1


	//   ....[24]....
        /*0270*/ 	.word	0x00000750
        /*0274*/ 	.word	0x000000ff
        /*0278*/ 	.word	0x00000060
        /*027c*/ 	.short	0x0100
        /*027e*/ 	.byte	0x05
	.zero		1


	//   ....[25]....
        /*0280*/ 	.word	0x00000760
        /*0284*/ 	.word	0x000000ff
        /*0288*/ 	.word	0x00000130
        /*028c*/ 	.short	0x0100
        /*028e*/ 	.byte	0x05
	.zero		1


	//   ....[26]....
        /*0290*/ 	.word	0x00000770
        /*0294*/ 	.word	0x000000ff
        /*0298*/ 	.word	0x00000068
        /*029c*/ 	.short	0x0100
        /*029e*/ 	.byte	0x05
	.zero		1


	//   ....[27]....
        /*02a0*/ 	.word	0x00000780
        /*02a4*/ 	.word	0x000000ff
        /*02a8*/ 	.word	0x00000138
        /*02ac*/ 	.short	0x0100
        /*02ae*/ 	.byte	0x05
	.zero		1


	//   ....[28]....
        /*02b0*/ 	.word	0x00000790
        /*02b4*/ 	.word	0x000000ff
        /*02b8*/ 	.word	0x00000070
        /*02bc*/ 	.short	0x0100
        /*02be*/ 	.byte	0x05
	.zero		1


	//   ....[29]....
        /*02c0*/ 	.word	0x000007a0
        /*02c4*/ 	.word	0x000000ff
        /*02c8*/ 	.word	0x00000140
        /*02cc*/ 	.short	0x0100
        /*02ce*/ 	.byte	0x05
	.zero		1


	//   ....[30]....
        /*02d0*/ 	.word	0x000007b0
        /*02d4*/ 	.word	0x000000ff
        /*02d8*/ 	.word	0x00000078
        /*02dc*/ 	.short	0x0100
        /*02de*/ 	.byte	0x05
	.zero		1


	//   ....[31]....
        /*02e0*/ 	.word	0x000007c0
        /*02e4*/ 	.word	0x000000ff
        /*02e8*/ 	.word	0x00000148
        /*02ec*/ 	.short	0x0100
        /*02ee*/ 	.byte	0x05
	.zero		1


	//   ....[32]....
        /*02f0*/ 	.word	0x000007d0
        /*02f4*/ 	.word	0x000000ff
        /*02f8*/ 	.word	0x00000080
        /*02fc*/ 	.short	0x0100
        /*02fe*/ 	.byte	0x05
	.zero		1


	//   ....[33]....
        /*0300*/ 	.word	0x000007e0
        /*0304*/ 	.word	0x000000ff
        /*0308*/ 	.word	0x00000150
        /*030c*/ 	.short	0x0100
        /*030e*/ 	.byte	0x05
	.zero		1


	//   ....[34]....
        /*0310*/ 	.word	0x000007f0
        /*0314*/ 	.word	0x000000ff
        /*0318*/ 	.word	0x00000088
        /*031c*/ 	.short	0x0100
        /*031e*/ 	.byte	0x05
	.zero		1


	//   ....[35]....
        /*0320*/ 	.word	0x00000800
        /*0324*/ 	.word	0x000000ff
        /*0328*/ 	.word	0x00000158
        /*032c*/ 	.short	0x0100
        /*032e*/ 	.byte	0x05
	.zero		1


	//   ....[36]....
        /*0330*/ 	.word	0x00000810
        /*0334*/ 	.word	0x000000ff
        /*0338*/ 	.word	0x00000090
        /*033c*/ 	.short	0x0100
        /*033e*/ 	.byte	0x05
	.zero		1


	//   ....[37]....
        /*0340*/ 	.word	0x00000820
        /*0344*/ 	.word	0x000000ff
        /*0348*/ 	.word	0x00000160
        /*034c*/ 	.short	0x0100
        /*034e*/ 	.byte	0x05
	.zero		1


	//   ....[38]....
        /*0350*/ 	.word	0x00000830
        /*0354*/ 	.word	0x000000ff
        /*0358*/ 	.word	0x00000098
        /*035c*/ 	.short	0x0100
        /*035e*/ 	.byte	0x05
	.zero		1


	//   ....[39]....
        /*0360*/ 	.word	0x00000840
        /*0364*/ 	.word	0x000000ff
        /*0368*/ 	.word	0x00000168
        /*036c*/ 	.short	0x0100
        /*036e*/ 	.byte	0x05
	.zero		1


	//   ....[40]....
        /*0370*/ 	.word	0x00000850
        /*0374*/ 	.word	0x000000ff
        /*0378*/ 	.word	0x000000a0
        /*037c*/ 	.short	0x0100
        /*037e*/ 	.byte	0x05
	.zero		1


	//   ....[41]....
        /*0380*/ 	.word	0x00000860
        /*0384*/ 	.word	0x000000ff
        /*0388*/ 	.word	0x00000170
        /*038c*/ 	.short	0x0100
        /*038e*/ 	.byte	0x05
	.zero		1


	//   ....[42]....
        /*0390*/ 	.word	0x00000870
        /*0394*/ 	.word	0x000000ff
        /*0398*/ 	.word	0x000000a8
        /*039c*/ 	.short	0x0100
        /*039e*/ 	.byte	0x05
	.zero		1


	//   ....[43]....
        /*03a0*/ 	.word	0x00000880
        /*03a4*/ 	.word	0x000000ff
        /*03a8*/ 	.word	0x00000178
        /*03ac*/ 	.short	0x0100
        /*03ae*/ 	.byte	0x05
	.zero		1


	//   ....[44]....
        /*03b0*/ 	.word	0x00000890
        /*03b4*/ 	.word	0x000000ff
        /*03b8*/ 	.word	0x000000b0
        /*03bc*/ 	.short	0x0100
        /*03be*/ 	.byte	0x05
	.zero		1


	//   ....[45]....
        /*03c0*/ 	.word	0x000008a0
        /*03c4*/ 	.word	0x000000ff
        /*03c8*/ 	.word	0x00000180
        /*03cc*/ 	.short	0x0100
        /*03ce*/ 	.byte	0x05
	.zero		1


	//   ....[46]....
        /*03d0*/ 	.word	0x000008b0
        /*03d4*/ 	.word	0x000000ff
        /*03d8*/ 	.word	0x000000b8
        /*03dc*/ 	.short	0x0100
        /*03de*/ 	.byte	0x05
	.zero		1


	//   ....[47]....
        /*03e0*/ 	.word	0x000008c0
        /*03e4*/ 	.word	0x000000ff
        /*03e8*/ 	.word	0x00000188
        /*03ec*/ 	.short	0x0100
        /*03ee*/ 	.byte	0x05
	.zero		1


	//   ....[48]....
        /*03f0*/ 	.word	0x000008d0
        /*03f4*/ 	.word	0x000000ff
        /*03f8*/ 	.word	0x000000c0
        /*03fc*/ 	.short	0x0100
        /*03fe*/ 	.byte	0x05
	.zero		1


	//   ....[49]....
        /*0400*/ 	.word	0x000008e0
        /*0404*/ 	.word	0x000000ff
        /*0408*/ 	.word	0x00000190
        /*040c*/ 	.short	0x0100
        /*040e*/ 	.byte	0x05
	.zero		1


	//   ....[50]....
        /*0410*/ 	.word	0x000008f0
        /*0414*/ 	.word	0x000000ff
        /*0418*/ 	.word	0x000000c8
        /*041c*/ 	.short	0x0100
        /*041e*/ 	.byte	0x05
	.zero		1


	//   ....[51]....
        /*0420*/ 	.word	0x00000900
        /*0424*/ 	.word	0x000000ff
        /*0428*/ 	.word	0x00000198
        /*042c*/ 	.short	0x0100
        /*042e*/ 	.byte	0x05
	.zero		1


	//   ....[52]....
        /*0430*/ 	.word	0x00000a40
        /*0434*/ 	.word	0x000000ff
        /*0438*/ 	.word	0x000001a0
        /*043c*/ 	.short	0x0100
        /*043e*/ 	.byte	0x07
	.zero		1


	//   ....[53]....
        /*0440*/ 	.word	0x00000a50
        /*0444*/ 	.word	0x000000ff
        /*0448*/ 	.word	0x000001b8
        /*044c*/ 	.short	0x0100
        /*044e*/ 	.byte	0x07
	.zero		1


	//   ....[54]....
        /*0450*/ 	.word	0x00000a60
        /*0454*/ 	.word	0x000000ff
        /*0458*/ 	.word	0x000001a8
        /*045c*/ 	.short	0x0100
        /*045e*/ 	.byte	0x07
	.zero		1


	//   ....[55]....
        /*0460*/ 	.word	0x00000a70
        /*0464*/ 	.word	0x000000ff
        /*0468*/ 	.word	0x000001c0
        /*046c*/ 	.short	0x0100
        /*046e*/ 	.byte	0x07
	.zero		1


	//   ....[56]....
        /*0470*/ 	.word	0x00000a80
        /*0474*/ 	.word	0x000000ff
        /*0478*/ 	.word	0x000001b0
        /*047c*/ 	.short	0x0100
        /*047e*/ 	.byte	0x07
	.zero		1


	//   ....[57]....
        /*0480*/ 	.word	0x00000a90
        /*0484*/ 	.word	0x000000ff
        /*0488*/ 	.word	0x000001c8
        /*048c*/ 	.short	0x0100
        /*048e*/ 	.byte	0x07
	.zero		1


	//   ....[58]....
        /*0490*/ 	.word	0x00000b80
        /*0494*/ 	.word	0x000000ff
        /*0498*/ 	.word	0x000001d0
        /*049c*/ 	.short	0x0100
        /*049e*/ 	.byte	0x05
	.zero		1


	//   ....[59]....
        /*04a0*/ 	.word	0x00000b90
        /*04a4*/ 	.word	0x000000ff
        /*04a8*/ 	.word	0x000001d8
        /*04ac*/ 	.short	0x0100
        /*04ae*/ 	.byte	0x05
	.zero		1


	//   ....[60]....
        /*04b0*/ 	.word	0x00000cd0
        /*04b4*/ 	.word	0x000000ff
        /*04b8*/ 	.word	0x000001e0
        /*04bc*/ 	.short	0x0100
        /*04be*/ 	.byte	0x05
	.zero		1


	//   ....[61]....
        /*04c0*/ 	.word	0x00000ce0
        /*04c4*/ 	.word	0x000000ff
        /*04c8*/ 	.word	0x000001f0
        /*04cc*/ 	.short	0x0100
        /*04ce*/ 	.byte	0x05
	.zero		1


	//   ....[62]....
        /*04d0*/ 	.word	0x00000cf0
        /*04d4*/ 	.word	0x000000ff
        /*04d8*/ 	.word	0x000001e8
        /*04dc*/ 	.short	0x0100
        /*04de*/ 	.byte	0x05
	.zero		1


	//   ....[63]....
        /*04e0*/ 	.word	0x00000d00
        /*04e4*/ 	.word	0x000000ff
        /*04e8*/ 	.word	0x000001f8
        /*04ec*/ 	.short	0x0100
        /*04ee*/ 	.byte	0x05
	.zero		1


	//   ....[64]....
        /*04f0*/ 	.word	0x00000e30
        /*04f4*/ 	.word	0x000000ff
        /*04f8*/ 	.word	0x00000200
        /*04fc*/ 	.short	0x0100
        /*04fe*/ 	.byte	0x07
	.zero		1


	//   ....[65]....
        /*0500*/ 	.word	0x00000e40
        /*0504*/ 	.word	0x000000ff
        /*0508*/ 	.word	0x00000220
        /*050c*/ 	.short	0x0100
        /*050e*/ 	.byte	0x07
	.zero		1


	//   ....[66]....
        /*0510*/ 	.word	0x00000e50
        /*0514*/ 	.word	0x000000ff
        /*0518*/ 	.word	0x00000208
        /*051c*/ 	.short	0x0100
        /*051e*/ 	.byte	0x07
	.zero		1


	//   ....[67]....
        /*0520*/ 	.word	0x00000e60
        /*0524*/ 	.word	0x000000ff
        /*0528*/ 	.word	0x00000228
        /*052c*/ 	.short	0x0100
        /*052e*/ 	.byte	0x07
	.zero		1


	//   ....[68]....
        /*0530*/ 	.word	0x00000e70
        /*0534*/ 	.word	0x000000ff
        /*0538*/ 	.word	0x00000210
        /*053c*/ 	.short	0x0100
        /*053e*/ 	.byte	0x07
	.zero		1


	//   ....[69]....
        /*0540*/ 	.word	0x00000e80
        /*0544*/ 	.word	0x000000ff
        /*0548*/ 	.word	0x00000230
        /*054c*/ 	.short	0x0100
        /*054e*/ 	.byte	0x07
	.zero		1


	//   ....[70]....
        /*0550*/ 	.word	0x00000e90
        /*0554*/ 	.word	0x000000ff
        /*0558*/ 	.word	0x00000218
        /*055c*/ 	.short	0x0100
        /*055e*/ 	.byte	0x07
	.zero		1


	//   ....[71]....
        /*0560*/ 	.word	0x00000ea0
        /*0564*/ 	.word	0x000000ff
        /*0568*/ 	.word	0x00000238
        /*056c*/ 	.short	0x0100
        /*056e*/ 	.byte	0x07
	.zero		1


	//   ....[72]....
        /*0570*/ 	.word	0x00000f90
        /*0574*/ 	.word	0x000000ff
        /*0578*/ 	.word	0x00000240
        /*057c*/ 	.short	0x0100
        /*057e*/ 	.byte	0x05
	.zero		1


	//   ....[73]....
        /*0580*/ 	.word	0x00000fa0
        /*0584*/ 	.word	0x000000ff
        /*0588*/ 	.word	0x00000250
        /*058c*/ 	.short	0x0100
        /*058e*/ 	.byte	0x05
	.zero		1


	//   ....[74]....
        /*0590*/ 	.word	0x00000fb0
        /*0594*/ 	.word	0x000000ff
        /*0598*/ 	.word	0x00000248
        /*059c*/ 	.short	0x0100
        /*059e*/ 	.byte	0x05
	.zero		1


	//   ....[75]....
        /*05a0*/ 	.word	0x00000fc0
        /*05a4*/ 	.word	0x000000ff
        /*05a8*/ 	.word	0x00000258
        /*05ac*/ 	.short	0x0100
        /*05ae*/ 	.byte	0x05
	.zero		1


	//   ....[76]....
        /*05b0*/ 	.word	0x00001890
        /*05b4*/ 	.word	0x00000002
        /*05b8*/ 	.word	0x00000250
        /*05bc*/ 	.short	0x010a
        /*05be*/ 	.byte	0xff
	.zero		1


	//   ....[77]....
        /*05c0*/ 	.word	0x000018c0
        /*05c4*/ 	.word	0x00000002
        /*05c8*/ 	.word	0x00000240
        /*05cc*/ 	.short	0x0101
        /*05ce*/ 	.byte	0xff
	.zero		1


	//   ....[78]....
        /*05d0*/ 	.word	0x00001990
        /*05d4*/ 	.word	0x000000ff
        /*05d8*/ 	.word	0x000000d0
        /*05dc*/ 	.short	0x010a
        /*05de*/ 	.byte	0x08
	.zero		1


	//   ....[79]....
        /*05e0*/ 	.word	0x00001a30
        /*05e4*/ 	.word	0x000000ff
        /*05e8*/ 	.word	0x000000d0
        /*05ec*/ 	.short	0x010a
        /*05ee*/ 	.byte	0x21
	.zero		1


	//   ....[80]....
        /*05f0*/ 	.word	0x00001b90
        /*05f4*/ 	.word	0x000000ff
        /*05f8*/ 	.word	0x000000d0
        /*05fc*/ 	.short	0x010a
        /*05fe*/ 	.byte	0x08
	.zero		1


	//   ....[81]....
        /*0600*/ 	.word	0x00001c80
        /*0604*/ 	.word	0x000000ff
        /*0608*/ 	.word	0x000001d8
        /*060c*/ 	.short	0x0101
        /*060e*/ 	.byte	0x04
	.zero		1


	//   ....[82]....
        /*0610*/ 	.word	0x00001ca0
        /*0614*/ 	.word	0x000000ff
        /*0618*/ 	.word	0x000000d0
        /*061c*/ 	.short	0x010a
        /*061e*/ 	.byte	0x08
	.zero		1


	//   ....[83]....
        /*0620*/ 	.word	0x00001d20
        /*0624*/ 	.word	0x000000ff
        /*0628*/ 	.word	0x000000d0
        /*062c*/ 	.short	0x010a
        /*062e*/ 	.byte	0x11
	.zero		1


	//   ....[84]....
        /*0630*/ 	.word	0x00001e80
        /*0634*/ 	.word	0x000000ff
        /*0638*/ 	.word	0x000000d0
        /*063c*/ 	.short	0x010a
        /*063e*/ 	.byte	0x08
	.zero		1


	//   ....[85]....
        /*0640*/ 	.word	0x00001fa0
        /*0644*/ 	.word	0x00000002
        /*0648*/ 	.word	0x000001e0
        /*064c*/ 	.short	0x010a
        /*064e*/ 	.byte	0xff
	.zero		1


	//   ....[86]....
        /*0650*/ 	.word	0x00002060
        /*0654*/ 	.word	0x00000002
        /*0658*/ 	.word	0x00000000
        /*065c*/ 	.short	0x0101
        /*065e*/ 	.byte	0xff
	.zero		1


	//   ....[87]....
        /*0660*/ 	.word	0x000025c0
        /*0664*/ 	.word	0x000000ff
        /*0668*/ 	.word	0x00000000
        /*066c*/ 	.short	0x010a
        /*066e*/ 	.byte	0x05
	.zero		1


	//   ....[88]....
        /*0670*/ 	.word	0x00002650
        /*0674*/ 	.word	0x000000ff
        /*0678*/ 	.word	0x00000000
        /*067c*/ 	.short	0x010a
        /*067e*/ 	.byte	0x05
	.zero		1


	//   ....[89]....
        /*0680*/ 	.word	0x000026e0
        /*0684*/ 	.word	0x000000ff
        /*0688*/ 	.word	0x00000000
        /*068c*/ 	.short	0x010a
        /*068e*/ 	.byte	0x05
	.zero		1


	//   ....[90]....
        /*0690*/ 	.word	0x00002770
        /*0694*/ 	.word	0x000000ff
        /*0698*/ 	.word	0x00000000
        /*069c*/ 	.short	0x010a
        /*069e*/ 	.byte	0x05
	.zero		1


	//   ....[91]....
        /*06a0*/ 	.word	0x00002800
        /*06a4*/ 	.word	0x000000ff
        /*06a8*/ 	.word	0x00000000
        /*06ac*/ 	.short	0x010a
        /*06ae*/ 	.byte	0x05
	.zero		1


	//   ....[92]....
        /*06b0*/ 	.word	0x00002890
        /*06b4*/ 	.word	0x000000ff
        /*06b8*/ 	.word	0x00000000
        /*06bc*/ 	.short	0x010a
        /*06be*/ 	.byte	0x05
	.zero		1


	//   ....[93]....
        /*06c0*/ 	.word	0x00002920
        /*06c4*/ 	.word	0x000000ff
        /*06c8*/ 	.word	0x00000000
        /*06cc*/ 	.short	0x010a
        /*06ce*/ 	.byte	0x05
	.zero		1


	//   ....[94]....
        /*06d0*/ 	.word	0x000029b0
        /*06d4*/ 	.word	0x000000ff
        /*06d8*/ 	.word	0x00000000
        /*06dc*/ 	.short	0x010a
        /*06de*/ 	.byte	0x05
	.zero		1


	//   ....[95]....
        /*06e0*/ 	.word	0x00002a40
        /*06e4*/ 	.word	0x000000ff
        /*06e8*/ 	.word	0x00000000
        /*06ec*/ 	.short	0x010a
        /*06ee*/ 	.byte	0x05
	.zero		1


	//   ....[96]....
        /*06f0*/ 	.word	0x00002ad0
        /*06f4*/ 	.word	0x000000ff
        /*06f8*/ 	.word	0x00000000
        /*06fc*/ 	.short	0x010a
        /*06fe*/ 	.byte	0x05
	.zero		1


	//   ....[97]....
        /*0700*/ 	.word	0x00002b60
        /*0704*/ 	.word	0x000000ff
        /*0708*/ 	.word	0x00000000
        /*070c*/ 	.short	0x010a
        /*070e*/ 	.byte	0x05
	.zero		1


	//   ....[98]....
        /*0710*/ 	.word	0x00002bf0
        /*0714*/ 	.word	0x000000ff
        /*0718*/ 	.word	0x00000000
        /*071c*/ 	.short	0x010a
        /*071e*/ 	.byte	0x05
	.zero		1


	//   ....[99]....
        /*0720*/ 	.word	0x00002c80
        /*0724*/ 	.word	0x000000ff
        /*0728*/ 	.word	0x00000000
        /*072c*/ 	.short	0x010a
        /*072e*/ 	.byte	0x05
	.zero		1


	//   ....[100]....
        /*0730*/ 	.word	0x00002d10
        /*0734*/ 	.word	0x000000ff
        /*0738*/ 	.word	0x00000000
        /*073c*/ 	.short	0x010a
        /*073e*/ 	.byte	0x05
	.zero		1


	//   ....[101]....
        /*0740*/ 	.word	0x00002da0
        /*0744*/ 	.word	0x000000ff
        /*0748*/ 	.word	0x00000000
        /*074c*/ 	.short	0x010a
        /*074e*/ 	.byte	0x05
	.zero		1


	//   ....[102]....
        /*0750*/ 	.word	0x00002e30
        /*0754*/ 	.word	0x000000ff
        /*0758*/ 	.word	0x00000000
        /*075c*/ 	.short	0x010a
        /*075e*/ 	.byte	0x05
	.zero		1


	//   ....[103]....
        /*0760*/ 	.word	0x00002ec0
        /*0764*/ 	.word	0x000000ff
        /*0768*/ 	.word	0x00000000
        /*076c*/ 	.short	0x010a
        /*076e*/ 	.byte	0x05
	.zero		1


	//   ....[104]....
        /*0770*/ 	.word	0x00002f50
        /*0774*/ 	.word	0x000000ff
        /*0778*/ 	.word	0x00000000
        /*077c*/ 	.short	0x010a
        /*077e*/ 	.byte	0x05
	.zero		1


	//   ....[105]....
        /*0780*/ 	.word	0x00002fe0
        /*0784*/ 	.word	0x000000ff
        /*0788*/ 	.word	0x00000000
        /*078c*/ 	.short	0x010a
        /*078e*/ 	.byte	0x05
	.zero		1


	//   ....[106]....
        /*0790*/ 	.word	0x00003070
        /*0794*/ 	.word	0x000000ff
        /*0798*/ 	.word	0x00000000
        /*079c*/ 	.short	0x010a
        /*079e*/ 	.byte	0x05
	.zero		1


	//   ....[107]....
        /*07a0*/ 	.word	0x00003100
        /*07a4*/ 	.word	0x000000ff
        /*07a8*/ 	.word	0x00000000
        /*07ac*/ 	.short	0x010a
        /*07ae*/ 	.byte	0x05
	.zero		1


	//   ....[108]....
        /*07b0*/ 	.word	0x00003190
        /*07b4*/ 	.word	0x000000ff
        /*07b8*/ 	.word	0x00000000
        /*07bc*/ 	.short	0x010a
        /*07be*/ 	.byte	0x05
	.zero		1


	//   ....[109]....
        /*07c0*/ 	.word	0x00003220
        /*07c4*/ 	.word	0x000000ff
        /*07c8*/ 	.word	0x00000000
        /*07cc*/ 	.short	0x010a
        /*07ce*/ 	.byte	0x05
	.zero		1


	//   ....[110]....
        /*07d0*/ 	.word	0x000032b0
        /*07d4*/ 	.word	0x000000ff
        /*07d8*/ 	.word	0x00000000
        /*07dc*/ 	.short	0x010a
        /*07de*/ 	.byte	0x05
	.zero		1


	//   ....[111]....
        /*07e0*/ 	.word	0x00003340
        /*07e4*/ 	.word	0x000000ff
        /*07e8*/ 	.word	0x00000000
        /*07ec*/ 	.short	0x010a
        /*07ee*/ 	.byte	0x05
	.zero		1


	//   ....[112]....
        /*07f0*/ 	.word	0x000033e0
        /*07f4*/ 	.word	0x00000000
        /*07f8*/ 	.word	0x00000000
        /*07fc*/ 	.short	0x010a
        /*07fe*/ 	.byte	0xff
	.zero		1


	//   ....[113]....
        /*0800*/ 	.word	0x00003500
        /*0804*/ 	.word	0x00000000
        /*0808*/ 	.word	0x00000240
        /*080c*/ 	.short	0x010a
        /*080e*/ 	.byte	0xff
	.zero		1


	//   ....[114]....
        /*0810*/ 	.word	0x00003570
        /*0814*/ 	.word	0x00000000
        /*0818*/ 	.word	0x00000000
        /*081c*/ 	.short	0x0101
        /*081e*/ 	.byte	0xff
	.zero		1


	//   ....[115]....
        /*0820*/ 	.word	0x00003590
        /*0824*/ 	.word	0x000000ff
        /*0828*/ 	.word	0x000001f0
        /*082c*/ 	.short	0x010a
        /*082e*/ 	.byte	0x05
	.zero		1


	//   ....[116]....
        /*0830*/ 	.word	0x000036b0
        /*0834*/ 	.word	0x00000000
        /*0838*/ 	.word	0x000001e0
        /*083c*/ 	.short	0x010a
        /*083e*/ 	.byte	0xff
	.zero		1


	//   ....[117]....
        /*0840*/ 	.word	0x000037b0
        /*0844*/ 	.word	0x00000000
        /*0848*/ 	.word	0x00000000
        /*084c*/ 	.short	0x0101
        /*084e*/ 	.byte	0xff
	.zero		1


	//   ....[118]....
        /*0850*/ 	.word	0x00003840
        /*0854*/ 	.word	0x000000ff
        /*0858*/ 	.word	0x000001f0
        /*085c*/ 	.short	0x0106
        /*085e*/ 	.byte	0x05
	.zero		1


	//   ....[119]....
        /*0860*/ 	.word	0x00003860
        /*0864*/ 	.word	0x000000ff
        /*0868*/ 	.word	0x000001f0
        /*086c*/ 	.short	0x010a
        /*086e*/ 	.byte	0x05
	.zero		1


	//   ....[120]....
        /*0870*/ 	.word	0x000038f0
        /*0874*/ 	.word	0x000000ff
        /*0878*/ 	.word	0x000001f0
        /*087c*/ 	.short	0x0106
        /*087e*/ 	.byte	0x04
	.zero		1


	//   ....[121]....
        /*0880*/ 	.word	0x00003930
        /*0884*/ 	.word	0x00000000
        /*0888*/ 	.word	0x000001f0
        /*088c*/ 	.short	0x010a
        /*088e*/ 	.byte	0xff
	.zero		1


	//   ....[122]....
        /*0890*/ 	.word	0x00003e30
        /*0894*/ 	.word	0x00000000
        /*0898*/ 	.word	0x000001e0
        /*089c*/ 	.short	0x010a
        /*089e*/ 	.byte	0xff
	.zero		1


	//   ....[123]....
        /*08a0*/ 	.word	0x00003f30
        /*08a4*/ 	.word	0x00000003
        /*08a8*/ 	.word	0x00000000
        /*08ac*/ 	.short	0x0101
        /*08ae*/ 	.byte	0xff
	.zero		1


	//   ....[124]....
        /*08b0*/ 	.word	0x00003f40
        /*08b4*/ 	.word	0x000000ff
        /*08b8*/ 	.word	0x00000000
        /*08bc*/ 	.short	0x010a
        /*08be*/ 	.byte	0x04
	.zero		1


	//   ....[125]....
        /*08c0*/ 	.word	0x00003fc0
        /*08c4*/ 	.word	0x000000ff
        /*08c8*/ 	.word	0x00000220
        /*08cc*/ 	.short	0x010a
        /*08ce*/ 	.byte	0x08
	.zero		1


	//   ....[126]....
        /*08d0*/ 	.word	0x000040a0
        /*08d4*/ 	.word	0x000000ff
        /*08d8*/ 	.word	0x00000000
        /*08dc*/ 	.short	0x010a
        /*08de*/ 	.byte	0x07
	.zero		1


	//   ....[127]....
        /*08e0*/ 	.word	0x000041e0
        /*08e4*/ 	.word	0x000000ff
        /*08e8*/ 	.word	0x00000000
        /*08ec*/ 	.short	0x010a
        /*08ee*/ 	.byte	0x04
	.zero		1


	//   ....[128]....
        /*08f0*/ 	.word	0x000043d0
        /*08f4*/ 	.word	0x000000ff
        /*08f8*/ 	.word	0x00000000
        /*08fc*/ 	.short	0x010a
        /*08fe*/ 	.byte	0x05
	.zero		1


	//   ....[129]....
        /*0900*/ 	.word	0x00004460
        /*0904*/ 	.word	0x000000ff
        /*0908*/ 	.word	0x00000000
        /*090c*/ 	.short	0x010a
        /*090e*/ 	.byte	0x05
	.zero		1


	//   ....[130]....
        /*0910*/ 	.word	0x000044f0
        /*0914*/ 	.word	0x000000ff
        /*0918*/ 	.word	0x00000000
        /*091c*/ 	.short	0x010a
        /*091e*/ 	.byte	0x05
	.zero		1


	//   ....[131]....
        /*0920*/ 	.word	0x00004580
        /*0924*/ 	.word	0x000000ff
        /*0928*/ 	.word	0x00000000
        /*092c*/ 	.short	0x010a
        /*092e*/ 	.byte	0x07
	.zero		1


	//   ....[132]....
        /*0930*/ 	.word	0x000049b0
        /*0934*/ 	.word	0x00000000
        /*0938*/ 	.word	0x000001e0
        /*093c*/ 	.short	0x010a
        /*093e*/ 	.byte	0xff
	.zero		1


	//   ....[133]....
        /*0940*/ 	.word	0x00004a70
        /*0944*/ 	.word	0x00000000
        /*0948*/ 	.word	0x00000000
        /*094c*/ 	.short	0x0101
        /*094e*/ 	.byte	0xff
	.zero		1


	//   ....[134]....
        /*0950*/ 	.word	0x00004d90
        /*0954*/ 	.word	0x000000ff
        /*0958*/ 	.word	0x000001d8
        /*095c*/ 	.short	0x010a
        /*095e*/ 	.byte	0x07
	.zero		1


	//   ....[135]....
        /*0960*/ 	.word	0x00004fb0
        /*0964*/ 	.word	0x000000ff
        /*0968*/ 	.word	0x000001b8
        /*096c*/ 	.short	0x010a
        /*096e*/ 	.byte	0x0f
	.zero		1


	//   ....[136]....
        /*0970*/ 	.word	0x000051b0
        /*0974*/ 	.word	0x000000ff
        /*0978*/ 	.word	0x000001a0
        /*097c*/ 	.short	0x010b
        /*097e*/ 	.byte	0x0f
	.zero		1


	//   ....[137]....
        /*0980*/ 	.word	0x00005200
        /*0984*/ 	.word	0x000000ff
        /*0988*/ 	.word	0x00000000
        /*098c*/ 	.short	0x0101
        /*098e*/ 	.byte	0x10
	.zero		1


	//   ....[138]....
        /*0990*/ 	.word	0x00005240
        /*0994*/ 	.word	0x000000ff
        /*0998*/ 	.word	0x000001b8
        /*099c*/ 	.short	0x010a
        /*099e*/ 	.byte	0x0d
	.zero		1


	//   ....[139]....
        /*09a0*/ 	.word	0x00005480
        /*09a4*/ 	.word	0x000000ff
        /*09a8*/ 	.word	0x000001a0
        /*09ac*/ 	.short	0x010b
        /*09ae*/ 	.byte	0x0d
	.zero		1


	//   ....[140]....
        /*09b0*/ 	.word	0x000054f0
        /*09b4*/ 	.word	0x000000ff
        /*09b8*/ 	.word	0x00000000
        /*09bc*/ 	.short	0x0101
        /*09be*/ 	.byte	0x0f
	.zero		1


	//   ....[141]....
        /*09c0*/ 	.word	0x00005540
        /*09c4*/ 	.word	0x000000ff
        /*09c8*/ 	.word	0x00000000
        /*09cc*/ 	.short	0x010a
        /*09ce*/ 	.byte	0x04
	.zero		1


	//   ....[142]....
        /*09d0*/ 	.word	0x000055d0
        /*09d4*/ 	.word	0x000000ff
        /*09d8*/ 	.word	0x00000000
        /*09dc*/ 	.short	0x010a
        /*09de*/ 	.byte	0x04
	.zero		1


	//   ....[143]....
        /*09e0*/ 	.word	0x00005670
        /*09e4*/ 	.word	0x00000000
        /*09e8*/ 	.word	0x00000000
        /*09ec*/ 	.short	0x010a
        /*09ee*/ 	.byte	0xff
	.zero		1


	//   ....[144]....
        /*09f0*/ 	.word	0x000059e0
        /*09f4*/ 	.word	0x00000000
        /*09f8*/ 	.word	0x000001e0
        /*09fc*/ 	.short	0x010a
        /*09fe*/ 	.byte	0xff
	.zero		1


	//   ....[145]....
        /*0a00*/ 	.word	0x00005af0
        /*0a04*/ 	.word	0x00000000
        /*0a08*/ 	.word	0x00000000
        /*0a0c*/ 	.short	0x0101
        /*0a0e*/ 	.byte	0xff
	.zero		1


	//   ....[146]....
        /*0a10*/ 	.word	0x00006500
        /*0a14*/ 	.word	0x00000002
        /*0a18*/ 	.word	0x000001a0
        /*0a1c*/ 	.short	0x010a
        /*0a1e*/ 	.byte	0xff
	.zero		1


	//   ....[147]....
        /*0a20*/ 	.word	0x00006540
        /*0a24*/ 	.word	0x0000002c
        /*0a28*/ 	.word	0x00000200
        /*0a2c*/ 	.short	0x010a
        /*0a2e*/ 	.byte	0xff
	.zero		1


	//   ....[148]....
        /*0a30*/ 	.word	0x00006630
        /*0a34*/ 	.word	0x00000002
        /*0a38*/ 	.word	0x000001a0
        /*0a3c*/ 	.short	0x010a
        /*0a3e*/ 	.byte	0xff
	.zero		1


	//   ....[149]....
        /*0a40*/ 	.word	0x000067c0
        /*0a44*/ 	.word	0x0000002c
        /*0a48*/ 	.word	0x00000200
        /*0a4c*/ 	.short	0x010a
        /*0a4e*/ 	.byte	0xff
	.zero		1


	//   ....[150]....
        /*0a50*/ 	.word	0x00006f80
        /*0a54*/ 	.word	0x00000000
        /*0a58*/ 	.word	0x00000000
        /*0a5c*/ 	.short	0x0101
        /*0a5e*/ 	.byte	0xff
	.zero		1


	//   ....[151]....
        /*0a60*/ 	.word	0x00006f90
        /*0a64*/ 	.word	0x00000002
        /*0a68*/ 	.word	0x000001a0
        /*0a6c*/ 	.short	0x010a
        /*0a6e*/ 	.byte	0xff
	.zero		1


	//   ....[152]....
        /*0a70*/ 	.word	0x00007050
        /*0a74*/ 	.word	0x00000002
        /*0a78*/ 	.word	0x000001a0
        /*0a7c*/ 	.short	0x010a
        /*0a7e*/ 	.byte	0xff
	.zero		1


	//   ....[153]....
        /*0a80*/ 	.word	0x00007380
        /*0a84*/ 	.word	0x000000ff
        /*0a88*/ 	.word	0x00000000
        /*0a8c*/ 	.short	0x0101
        /*0a8e*/ 	.byte	0x05
	.zero		1


	//   ....[154]....
        /*0a90*/ 	.word	0x00007940
        /*0a94*/ 	.word	0x00000000
        /*0a98*/ 	.word	0x00000000
        /*0a9c*/ 	.short	0x0101
        /*0a9e*/ 	.byte	0xff
	.zero		1


	//   ....[155]....
        /*0aa0*/ 	.word	0x00007bb0
        /*0aa4*/ 	.word	0x000000ff
        /*0aa8*/ 	.word	0x00000000
        /*0aac*/ 	.short	0x0101
        /*0aae*/ 	.byte	0x04
	.zero		1


	//   ....[156]....
        /*0ab0*/ 	.word	0x00007bd0
        /*0ab4*/ 	.word	0x00000002
        /*0ab8*/ 	.word	0x00000250
        /*0abc*/ 	.short	0x010a
        /*0abe*/ 	.byte	0xff
	.zero		1


	//   ....[157]....
        /*0ac0*/ 	.word	0x00007c30
        /*0ac4*/ 	.word	0x00000002
        /*0ac8*/ 	.word	0x000000d0
        /*0acc*/ 	.short	0x010a
        /*0ace*/ 	.byte	0xff
	.zero		1


	//   ....[158]....
        /*0ad0*/ 	.word	0x00007c90
        /*0ad4*/ 	.word	0x00000002
        /*0ad8*/ 	.word	0x000000d0
        /*0adc*/ 	.short	0x010a
        /*0ade*/ 	.byte	0xff
	.zero		1


	//   ....[159]....
        /*0ae0*/ 	.word	0x00007ce0
        /*0ae4*/ 	.word	0x00000002
        /*0ae8*/ 	.word	0x000001e0
        /*0aec*/ 	.short	0x010a
        /*0aee*/ 	.byte	0xff
	.zero		1


	//   ....[160]....
        /*0af0*/ 	.word	0x00007d40
        /*0af4*/ 	.word	0x00000000
        /*0af8*/ 	.word	0x00000000
        /*0afc*/ 	.short	0x010a
        /*0afe*/ 	.byte	0xff
	.zero		1


	//   ....[161]....
        /*0b00*/ 	.word	0x00007da0
        /*0b04*/ 	.word	0x00000000
        /*0b08*/ 	.word	0x00000000
        /*0b0c*/ 	.short	0x010a
        /*0b0e*/ 	.byte	0xff
	.zero		1


	//   ....[162]....
        /*0b10*/ 	.word	0x00007e00
        /*0b14*/ 	.word	0x00000000
        /*0b18*/ 	.word	0x00000000
        /*0b1c*/ 	.short	0x010a
        /*0b1e*/ 	.byte	0xff
	.zero		1


	//   ....[163]....
        /*0b20*/ 	.word	0x00007e60
        /*0b24*/ 	.word	0x00000000
        /*0b28*/ 	.word	0x00000000
        /*0b2c*/ 	.short	0x010a
        /*0b2e*/ 	.byte	0xff
	.zero		1


	//   ....[164]....
        /*0b30*/ 	.word	0x00007ec0
        /*0b34*/ 	.word	0x00000000
        /*0b38*/ 	.word	0x00000000
        /*0b3c*/ 	.short	0x010a
        /*0b3e*/ 	.byte	0xff
	.zero		1


	//   ....[165]....
        /*0b40*/ 	.word	0x00007f20
        /*0b44*/ 	.word	0x00000000
        /*0b48*/ 	.word	0x00000000
        /*0b4c*/ 	.short	0x010a
        /*0b4e*/ 	.byte	0xff
	.zero		1


	//   ....[166]....
        /*0b50*/ 	.word	0x00007f80
        /*0b54*/ 	.word	0x00000000
        /*0b58*/ 	.word	0x00000000
        /*0b5c*/ 	.short	0x010a
        /*0b5e*/ 	.byte	0xff
	.zero		1


	//   ....[167]....
        /*0b60*/ 	.word	0x00007fe0
        /*0b64*/ 	.word	0x00000000
        /*0b68*/ 	.word	0x00000000
        /*0b6c*/ 	.short	0x010a
        /*0b6e*/ 	.byte	0xff
	.zero		1


	//   ....[168]....
        /*0b70*/ 	.word	0x00008040
        /*0b74*/ 	.word	0x00000000
        /*0b78*/ 	.word	0x00000000
        /*0b7c*/ 	.short	0x010a
        /*0b7e*/ 	.byte	0xff
	.zero		1


	//   ....[169]....
        /*0b80*/ 	.word	0x000080a0
        /*0b84*/ 	.word	0x00000000
        /*0b88*/ 	.word	0x00000000
        /*0b8c*/ 	.short	0x010a
        /*0b8e*/ 	.byte	0xff
	.zero		1


	//   ....[170]....
        /*0b90*/ 	.word	0x00008100
        /*0b94*/ 	.word	0x00000000
        /*0b98*/ 	.word	0x00000000
        /*0b9c*/ 	.short	0x010a
        /*0b9e*/ 	.byte	0xff
	.zero		1


	//   ....[171]....
        /*0ba0*/ 	.word	0x00008160
        /*0ba4*/ 	.word	0x00000000
        /*0ba8*/ 	.word	0x00000000
        /*0bac*/ 	.short	0x010a
        /*0bae*/ 	.byte	0xff
	.zero		1


	//   ....[172]....
        /*0bb0*/ 	.word	0x000081c0
        /*0bb4*/ 	.word	0x00000000
        /*0bb8*/ 	.word	0x00000000
        /*0bbc*/ 	.short	0x010a
        /*0bbe*/ 	.byte	0xff
	.zero		1


	//   ....[173]....
        /*0bc0*/ 	.word	0x00008220
        /*0bc4*/ 	.word	0x00000000
        /*0bc8*/ 	.word	0x00000000
        /*0bcc*/ 	.short	0x010a
        /*0bce*/ 	.byte	0xff
	.zero		1


	//   ....[174]....
        /*0bd0*/ 	.word	0x00008280
        /*0bd4*/ 	.word	0x00000000
        /*0bd8*/ 	.word	0x00000000
        /*0bdc*/ 	.short	0x010a
        /*0bde*/ 	.byte	0xff
	.zero		1


	//   ....[175]....
        /*0be0*/ 	.word	0x000082e0
        /*0be4*/ 	.word	0x00000000
        /*0be8*/ 	.word	0x00000000
        /*0bec*/ 	.short	0x010a
        /*0bee*/ 	.byte	0xff
	.zero		1


	//   ....[176]....
        /*0bf0*/ 	.word	0x00008340
        /*0bf4*/ 	.word	0x00000000
        /*0bf8*/ 	.word	0x00000000
        /*0bfc*/ 	.short	0x010a
        /*0bfe*/ 	.byte	0xff
	.zero		1


	//   ....[177]....
        /*0c00*/ 	.word	0x000083a0
        /*0c04*/ 	.word	0x00000000
        /*0c08*/ 	.word	0x00000000
        /*0c0c*/ 	.short	0x010a
        /*0c0e*/ 	.byte	0xff
	.zero		1


	//   ....[178]....
        /*0c10*/ 	.word	0x00008400
        /*0c14*/ 	.word	0x00000000
        /*0c18*/ 	.word	0x00000000
        /*0c1c*/ 	.short	0x010a
        /*0c1e*/ 	.byte	0xff
	.zero		1


	//   ....[179]....
        /*0c20*/ 	.word	0x00008460
        /*0c24*/ 	.word	0x00000000
        /*0c28*/ 	.word	0x00000000
        /*0c2c*/ 	.short	0x010a
        /*0c2e*/ 	.byte	0xff
	.zero		1


	//   ....[180]....
        /*0c30*/ 	.word	0x000084c0
        /*0c34*/ 	.word	0x00000000
        /*0c38*/ 	.word	0x00000000
        /*0c3c*/ 	.short	0x010a
        /*0c3e*/ 	.byte	0xff
	.zero		1


	//   ....[181]....
        /*0c40*/ 	.word	0x00008520
        /*0c44*/ 	.word	0x00000000
        /*0c48*/ 	.word	0x00000000
        /*0c4c*/ 	.short	0x010a
        /*0c4e*/ 	.byte	0xff
	.zero		1


	//   ....[182]....
        /*0c50*/ 	.word	0x00008580
        /*0c54*/ 	.word	0x00000000
        /*0c58*/ 	.word	0x00000000
        /*0c5c*/ 	.short	0x010a
        /*0c5e*/ 	.byte	0xff
	.zero		1


	//   ....[183]....
        /*0c60*/ 	.word	0x000085e0
        /*0c64*/ 	.word	0x00000000
        /*0c68*/ 	.word	0x00000000
        /*0c6c*/ 	.short	0x010a
        /*0c6e*/ 	.byte	0xff
	.zero		1


	//   ....[184]....
        /*0c70*/ 	.word	0x00008640
        /*0c74*/ 	.word	0x00000000
        /*0c78*/ 	.word	0x00000000
        /*0c7c*/ 	.short	0x010a
        /*0c7e*/ 	.byte	0xff
	.zero		1


	//   ....[185]....
        /*0c80*/ 	.word	0x00008690
        /*0c84*/ 	.word	0x00000000
        /*0c88*/ 	.word	0x00000240
        /*0c8c*/ 	.short	0x010a
        /*0c8e*/ 	.byte	0xff
	.zero		1


	//   ....[186]....
        /*0c90*/ 	.word	0x000086f0
        /*0c94*/ 	.word	0x00000000
        /*0c98*/ 	.word	0x000001f0
        /*0c9c*/ 	.short	0x010a
        /*0c9e*/ 	.byte	0xff
	.zero		1


	//   ....[187]....
        /*0ca0*/ 	.word	0x00008740
        /*0ca4*/ 	.word	0x00000000
        /*0ca8*/ 	.word	0x000001e0
        /*0cac*/ 	.short	0x010a
        /*0cae*/ 	.byte	0xff
	.zero		1


	//   ....[188]....
        /*0cb0*/ 	.word	0x000087a0
        /*0cb4*/ 	.word	0x00000000
        /*0cb8*/ 	.word	0x000001f0
        /*0cbc*/ 	.short	0x010a
        /*0cbe*/ 	.byte	0xff
	.zero		1


	//   ....[189]....
        /*0cc0*/ 	.word	0x000087f0
        /*0cc4*/ 	.word	0x00000000
        /*0cc8*/ 	.word	0x000001e0
        /*0ccc*/ 	.short	0x010a
        /*0cce*/ 	.byte	0xff
	.zero		1


	//   ....[190]....
        /*0cd0*/ 	.word	0x00008850
        /*0cd4*/ 	.word	0x00000002
        /*0cd8*/ 	.word	0x00000220
        /*0cdc*/ 	.short	0x010a
        /*0cde*/ 	.byte	0xff
	.zero		1


	//   ....[191]....
        /*0ce0*/ 	.word	0x000088b0
        /*0ce4*/ 	.word	0x00000000
        /*0ce8*/ 	.word	0x00000000
        /*0cec*/ 	.short	0x010a
        /*0cee*/ 	.byte	0xff
	.zero		1


	//   ....[192]....
        /*0cf0*/ 	.word	0x00008910
        /*0cf4*/ 	.word	0x00000000
        /*0cf8*/ 	.word	0x00000000
        /*0cfc*/ 	.short	0x010a
        /*0cfe*/ 	.byte	0xff
	.zero		1


	//   ....[193]....
        /*0d00*/ 	.word	0x00008970
        /*0d04*/ 	.word	0x00000000
        /*0d08*/ 	.word	0x00000000
        /*0d0c*/ 	.short	0x010a
        /*0d0e*/ 	.byte	0xff
	.zero		1


	//   ....[194]....
        /*0d10*/ 	.word	0x000089d0
        /*0d14*/ 	.word	0x00000000
        /*0d18*/ 	.word	0x00000000
        /*0d1c*/ 	.short	0x010a
        /*0d1e*/ 	.byte	0xff
	.zero		1


	//   ....[195]....
        /*0d20*/ 	.word	0x00008a30
        /*0d24*/ 	.word	0x00000000
        /*0d28*/ 	.word	0x00000000
        /*0d2c*/ 	.short	0x010a
        /*0d2e*/ 	.byte	0xff
	.zero		1


	//   ....[196]....
        /*0d30*/ 	.word	0x00008a80
        /*0d34*/ 	.word	0x00000000
        /*0d38*/ 	.word	0x000001e0
        /*0d3c*/ 	.short	0x010a
        /*0d3e*/ 	.byte	0xff
	.zero		1


	//   ....[197]....
        /*0d40*/ 	.word	0x00008ae0
        /*0d44*/ 	.word	0x00000000
        /*0d48*/ 	.word	0x000001d8
        /*0d4c*/ 	.short	0x010a
        /*0d4e*/ 	.byte	0xff
	.zero		1


	//   ....[198]....
        /*0d50*/ 	.word	0x00008b40
        /*0d54*/ 	.word	0x00000000
        /*0d58*/ 	.word	0x000001b8
        /*0d5c*/ 	.short	0x010a
        /*0d5e*/ 	.byte	0xff
	.zero		1


	//   ....[199]....
        /*0d60*/ 	.word	0x00008ba0
        /*0d64*/ 	.word	0x00000000
        /*0d68*/ 	.word	0x000001b8
        /*0d6c*/ 	.short	0x010a
        /*0d6e*/ 	.byte	0xff
	.zero		1


	//   ....[200]....
        /*0d70*/ 	.word	0x00008c00
        /*0d74*/ 	.word	0x00000000
        /*0d78*/ 	.word	0x00000000
        /*0d7c*/ 	.short	0x010a
        /*0d7e*/ 	.byte	0xff
	.zero		1


	//   ....[201]....
        /*0d80*/ 	.word	0x00008c60
        /*0d84*/ 	.word	0x00000000
        /*0d88*/ 	.word	0x00000000
        /*0d8c*/ 	.short	0x010a
        /*0d8e*/ 	.byte	0xff
	.zero		1


	//   ....[202]....
        /*0d90*/ 	.word	0x00008cb0
        /*0d94*/ 	.word	0x00000000
        /*0d98*/ 	.word	0x000001e0
        /*0d9c*/ 	.short	0x010a
        /*0d9e*/ 	.byte	0xff
	.zero		1


	//   ....[203]....
        /*0da0*/ 	.word	0x00008d00
        /*0da4*/ 	.word	0x00000002
        /*0da8*/ 	.word	0x000001a0
        /*0dac*/ 	.short	0x010a
        /*0dae*/ 	.byte	0xff
	.zero		1


	//   ....[204]....
        /*0db0*/ 	.word	0x00008d50
        /*0db4*/ 	.word	0x0000002c
        /*0db8*/ 	.word	0x00000200
        /*0dbc*/ 	.short	0x010a
        /*0dbe*/ 	.byte	0xff
	.zero		1


	//   ....[205]....
        /*0dc0*/ 	.word	0x00008da0
        /*0dc4*/ 	.word	0x00000002
        /*0dc8*/ 	.word	0x000001a0
        /*0dcc*/ 	.short	0x010a
        /*0dce*/ 	.byte	0xff
	.zero		1


	//----- nvinfo : EIATTR_NUM_MBARRIERS
	.align		4
.L_47:
        /*0dd0*/ 	.byte	0x03, 0x38
        /*0dd2*/ 	.short	0x004c


	//----- nvinfo : EIATTR_EXIT_INSTR_OFFSETS
	.align		4
        /*0dd4*/ 	.byte	0x04, 0x1c
        /*0dd6*/ 	.short	(.L_49 - .L_48)


	//   ....[0]....
.L_48:
        /*0dd8*/ 	.word	0x00003410


	//   ....[1]....
        /*0ddc*/ 	.word	0x00003900


	//   ....[2]....
        /*0de0*/ 	.word	0x00003960


	//   ....[3]....
        /*0de4*/ 	.word	0x000047e0


	//   ....[4]....
        /*0de8*/ 	.word	0x000056a0


	//   ....[5]....
        /*0dec*/ 	.word	0x000056e0


	//   ....[6]....
        /*0df0*/ 	.word	0x00007aa0


	//   ....[7]....
        /*0df4*/ 	.word	0x00007b20


	//   ....[8]....
        /*0df8*/ 	.word	0x00007b50


	//   ....[9]....
        /*0dfc*/ 	.word	0x00007bc0


	//----- nvinfo : EIATTR_MAX_THREADS
	.align		4
.L_49:
        /*0e00*/ 	.byte	0x04, 0x05
        /*0e02*/ 	.short	(.L_51 - .L_50)
.L_50:
        /*0e04*/ 	.word	0x00000100
        /*0e08*/ 	.word	0x00000001
        /*0e0c*/ 	.word	0x00000001


	//----- nvinfo : EIATTR_CRS_STACK_SIZE
	.align		4
.L_51:
        /*0e10*/ 	.byte	0x04, 0x1e
        /*0e12*/ 	.short	(.L_53 - .L_52)
.L_52:
        /*0e14*/ 	.word	0x00000000


	//----- nvinfo : EIATTR_CBANK_PARAM_SIZE
	.align		4
.L_53:
        /*0e18*/ 	.byte	0x03, 0x19
        /*0e1a*/ 	.short	0x0800


	//----- nvinfo : EIATTR_PARAM_CBANK
	.align		4
        /*0e1c*/ 	.byte	0x04, 0x0a
        /*0e1e*/ 	.short	(.L_55 - .L_54)
	.align		4
.L_54:
        /*0e20*/ 	.word	index@(.nv.constant0._ZN7cutlass13device_kernelINS_4gemm6kernel13GemmUniversalIN4cute5tupleIJiiiiEEENS1_10collective13CollectiveMmaINS1_35MainloopSm100TmaUmmaWarpSpecializedILi26ELi2ELi4ENS5_IJNS4_1CILi1EEESB_SB_EEEEENS5_IJNSA_ILi64EEESE_NSA_ILi32EEEEEENS_6half_tENS5_IJlSB_lEEESH_SI_NS4_8TiledMMAINS4_8MMA_AtomIJNS4_20SM100_MMA_F16BF16_SSISH_SH_fLi64ELi64ELNS4_4UMMA5MajorE0ELSN_0ELNSM_7ScaleInE0ELSO_0EEEEEENS4_6LayoutISC_NS5_IJNSA_ILi0EEESS_SS_EEEEENS5_IJNS4_10UnderscoreESV_SV_EEEEENS4_13SM90_TMA_LOADENS4_14ComposedLayoutINS4_7SwizzleILi2ELi4ELi3EEENS4_18smem_ptr_flag_bitsILi16EEENSR_INS5_IJNSA_ILi8EEESF_EEENS5_IJSF_SB_EEEEEEEvNS4_8identityESY_S18_vS19_EENS_8epilogue10collective18CollectiveEpilogueINS1B_23Sm100TmaWarpSpecializedILi3ELi2ELi16ELb1ELb0EEEJSG_NS5_IJNSR_ISE_SB_EENSR_ISF_SB_EEEEESH_SI_SH_SI_NS1B_6fusion15FusionCallbacksIS1F_NS1J_17LinearCombinationISH_fSH_fLNS_15FloatRoundStyleE2EEESG_S1I_JEEENS4_5SM1004TMEM4LOAD26SM100_TMEM_LOAD_16dp256b4xESY_S18_NS4_17SM75_U32x4_LDSM_NENS4_14SM90_TMA_STOREES18_NS4_17SM90_U32x4_STSM_NENS4_39AutoVectorizingCopyWithAssumedAlignmentILi128EEEEEEvvEEEEvNT_6ParamsE)
        /*0e24*/ 	.short	0x0380
        /*0e26*/ 	.short	0x0800


	//----- nvinfo : EIATTR_SW_WAR
	.align		4
.L_55:
        /*0e28*/ 	.byte	0x04, 0x36
        /*0e2a*/ 	.short	(.L_57 - .L_56)
.L_56:
        /*0e2c*/ 	.word	0x00000008
.L_57:


//--------------------- .nv.callgraph             --------------------------
	.section	.nv.callgraph,"",@"SHT_CUDA_CALLGRAPH"
	.align	4
	.sectionentsize	8
	.align		4
        /*0000*/ 	.word	0x00000000
	.align		4
        /*0004*/ 	.word	0xffffffff
	.align		4
        /*0008*/ 	.word	index@(_ZN7cutlass13device_kernelINS_4gemm6kernel13GemmUniversalIN4cute5tupleIJiiiiEEENS1_10collective13CollectiveMmaINS1_35MainloopSm100TmaUmmaWarpSpecializedILi26ELi2ELi4ENS5_IJNS4_1CILi1EEESB_SB_EEEEENS5_IJNSA_ILi64EEESE_NSA_ILi32EEEEEENS_6half_tENS5_IJlSB_lEEESH_SI_NS4_8TiledMMAINS4_8MMA_AtomIJNS4_20SM100_MMA_F16BF16_SSISH_SH_fLi64ELi64ELNS4_4UMMA5MajorE0ELSN_0ELNSM_7ScaleInE0ELSO_0EEEEEENS4_6LayoutISC_NS5_IJNSA_ILi0EEESS_SS_EEEEENS5_IJNS4_10UnderscoreESV_SV_EEEEENS4_13SM90_TMA_LOADENS4_14ComposedLayoutINS4_7SwizzleILi2ELi4ELi3EEENS4_18smem_ptr_flag_bitsILi16EEENSR_INS5_IJNSA_ILi8EEESF_EEENS5_IJSF_SB_EEEEEEEvNS4_8identityESY_S18_vS19_EENS_8epilogue10collective18CollectiveEpilogueINS1B_23Sm100TmaWarpSpecializedILi3ELi2ELi16ELb1ELb0EEEJSG_NS5_IJNSR_ISE_SB_EENSR_ISF_SB_EEEEESH_SI_SH_SI_NS1B_6fusion15FusionCallbacksIS1F_NS1J_17LinearCombinationISH_fSH_fLNS_15FloatRoundStyleE2EEESG_S1I_JEEENS4_5SM1004TMEM4LOAD26SM100_TMEM_LOAD_16dp256b4xESY_S18_NS4_17SM75_U32x4_LDSM_NENS4_14SM90_TMA_STOREES18_NS4_17SM90_U32x4_STSM_NENS4_39AutoVectorizingCopyWithAssumedAlignmentILi128EEEEEEvvEEEEvNT_6ParamsE)
	.align		4
        /*000c*/ 	.word	index@(__assertfail)
	.align		4
        /*0010*/ 	.word	0x00000000
	.align		4
        /*0014*/ 	.word	0xfffffffe
	.align		4
        /*0018*/ 	.word	0x00000000
	.align		4
        /*001c*/ 	.word	0xfffffffd
	.align		4
        /*0020*/ 	.word	0x00000000
	.align		4
        /*0024*/ 	.word	0xfffffffc


//--------------------- .nv.constant4             --------------------------
	.section	.nv.constant4,"a",@progbits
	.align	8
	.align		8
.nv.constant4:
        /*0000*/ 	.dword	__assertfail
	.align		8
        /*0008*/ 	.dword	__unnamed_1
	.align		8
        /*0010*/ 	.dword	__unnamed_2
	.align		8
        /*0018*/ 	.dword	_ZN39_INTERNAL_9be86863_4_k_cu_510378cf_59714cuda3std3__45__cpo5beginE
	.align		8
        /*0020*/ 	.dword	_ZN39_INTERNAL_9be86863_4_k_cu_510378cf_59714cuda3std3__45__cpo3endE
	.align		8
        /*0028*/ 	.dword	_ZN39_INTERNAL_9be86863_4_k_cu_510378cf_59714cuda3std3__45__cpo6cbeginE
	.align		8
        /*0030*/ 	.dword	_ZN39_INTERNAL_9be86863_4_k_cu_510378cf_59714cuda3std3__45__cpo4cendE
	.align		8
        /*0038*/ 	.dword	_ZN39_INTERNAL_9be86863_4_k_cu_510378cf_59714cuda3std3__441_GLOBAL__N__9be86863_4_k_cu_510378cf_59716ignoreE
	.align		8
        /*0040*/ 	.dword	_ZN39_INTERNAL_9be86863_4_k_cu_510378cf_59714cuda3std3__419piecewise_constructE
	.align		8
        /*0048*/ 	.dword	_ZN39_INTERNAL_9be86863_4_k_cu_510378cf_59714cuda3std3__48in_placeE
	.align		8
        /*0050*/ 	.dword	_ZN39_INTERNAL_9be86863_4_k_cu_510378cf_59714cuda3std6ranges3__45__cpo4swapE
	.align		8
        /*0058*/ 	.dword	_ZN39_INTERNAL_9be86863_4_k_cu_510378cf_59714cuda3std6ranges3__45__cpo9iter_moveE
	.align		8
        /*0060*/ 	.dword	_ZN39_INTERNAL_9be86863_4_k_cu_510378cf_59714cute7productE
	.align		8
        /*0068*/ 	.dword	_ZN39_INTERNAL_9be86863_4_k_cu_510378cf_59714cute1_E
	.align		8
        /*0070*/ 	.dword	$str$25
	.align		8
        /*0078*/ 	.dword	$str$26
	.align		8
        /*0080*/ 	.dword	$str$27
	.align		8
        /*0088*/ 	.dword	$str$28


//--------------------- .text._ZN7cutlass13device_kernelINS_4gemm6kernel13GemmUniversalIN4cute5tupleIJiiiiEEENS1_10collective13CollectiveMmaINS1_35MainloopSm100TmaUmmaWarpSpecializedILi26ELi2ELi4ENS5_IJNS4_1CILi1EEESB_SB_EEEEENS5_IJNSA_ILi64EEESE_NSA_ILi32EEEEEENS_6half_tENS5_IJlSB_lEEESH_SI_NS4_8TiledMMAINS4_8MMA_AtomIJNS4_20SM100_MMA_F16BF16_SSISH_SH_fLi64ELi64ELNS4_4UMMA5MajorE0ELSN_0ELNSM_7ScaleInE0ELSO_0EEEEEENS4_6LayoutISC_NS5_IJNSA_ILi0EEESS_SS_EEEEENS5_IJNS4_10UnderscoreESV_SV_EEEEENS4_13SM90_TMA_LOADENS4_14ComposedLayoutINS4_7SwizzleILi2ELi4ELi3EEENS4_18smem_ptr_flag_bitsILi16EEENSR_INS5_IJNSA_ILi8EEESF_EEENS5_IJSF_SB_EEEEEEEvNS4_8identityESY_S18_vS19_EENS_8epilogue10collective18CollectiveEpilogueINS1B_23Sm100TmaWarpSpecializedILi3ELi2ELi16ELb1ELb0EEEJSG_NS5_IJNSR_ISE_SB_EENSR_ISF_SB_EEEEESH_SI_SH_SI_NS1B_6fusion15FusionCallbacksIS1F_NS1J_17LinearCombinationISH_fSH_fLNS_15FloatRoundStyleE2EEESG_S1I_JEEENS4_5SM1004TMEM4LOAD26SM100_TMEM_LOAD_16dp256b4xESY_S18_NS4_17SM75_U32x4_LDSM_NENS4_14SM90_TMA_STOREES18_NS4_17SM90_U32x4_STSM_NENS4_39AutoVectorizingCopyWithAssumedAlignmentILi128EEEEEEvvEEEEvNT_6ParamsE --------------------------
	.section	.text._ZN7cutlass13device_kernelINS_4gemm6kernel13GemmUniversalIN4cute5tupleIJiiiiEEENS1_10collective13CollectiveMmaINS1_35MainloopSm100TmaUmmaWarpSpecializedILi26ELi2ELi4ENS5_IJNS4_1CILi1EEESB_SB_EEEEENS5_IJNSA_ILi64EEESE_NSA_ILi32EEEEEENS_6half_tENS5_IJlSB_lEEESH_SI_NS4_8TiledMMAINS4_8MMA_AtomIJNS4_20SM100_MMA_F16BF16_SSISH_SH_fLi64ELi64ELNS4_4UMMA5MajorE0ELSN_0ELNSM_7ScaleInE0ELSO_0EEEEEENS4_6LayoutISC_NS5_IJNSA_ILi0EEESS_SS_EEEEENS5_IJNS4_10UnderscoreESV_SV_EEEEENS4_13SM90_TMA_LOADENS4_14ComposedLayoutINS4_7SwizzleILi2ELi4ELi3EEENS4_18smem_ptr_flag_bitsILi16EEENSR_INS5_IJNSA_ILi8EEESF_EEENS5_IJSF_SB_EEEEEEEvNS4_8identityESY_S18_vS19_EENS_8epilogue10collective18CollectiveEpilogueINS1B_23Sm100TmaWarpSpecializedILi3ELi2ELi16ELb1ELb0EEEJSG_NS5_IJNSR_ISE_SB_EENSR_ISF_SB_EEEEESH_SI_SH_SI_NS1B_6fusion15FusionCallbacksIS1F_NS1J_17LinearCombinationISH_fSH_fLNS_15FloatRoundStyleE2EEESG_S1I_JEEENS4_5SM1004TMEM4LOAD26SM100_TMEM_LOAD_16dp256b4xESY_S18_NS4_17SM75_U32x4_LDSM_NENS4_14SM90_TMA_STOREES18_NS4_17SM90_U32x4_STSM_NENS4_39AutoVectorizingCopyWithAssumedAlignmentILi128EEEEEEvvEEEEvNT_6ParamsE,"ax",@progbits
	.align	128
.text._ZN7cutlass13device_kernelINS_4gemm6kernel13GemmUniversalIN4cute5tupleIJiiiiEEENS1_10collective13CollectiveMmaINS1_35MainloopSm100TmaUmmaWarpSpecializedILi26ELi2ELi4ENS5_IJNS4_1CILi1EEESB_SB_EEEEENS5_IJNSA_ILi64EEESE_NSA_ILi32EEEEEENS_6half_tENS5_IJlSB_lEEESH_SI_NS4_8TiledMMAINS4_8MMA_AtomIJNS4_20SM100_MMA_F16BF16_SSISH_SH_fLi64ELi64ELNS4_4UMMA5MajorE0ELSN_0ELNSM_7ScaleInE0ELSO_0EEEEEENS4_6LayoutISC_NS5_IJNSA_ILi0EEESS_SS_EEEEENS5_IJNS4_10UnderscoreESV_SV_EEEEENS4_13SM90_TMA_LOADENS4_14ComposedLayoutINS4_7SwizzleILi2ELi4ELi3EEENS4_18smem_ptr_flag_bitsILi16EEENSR_INS5_IJNSA_ILi8EEESF_EEENS5_IJSF_SB_EEEEEEEvNS4_8identityESY_S18_vS19_EENS_8epilogue10collective18CollectiveEpilogueINS1B_23Sm100TmaWarpSpecializedILi3ELi2ELi16ELb1ELb0EEEJSG_NS5_IJNSR_ISE_SB_EENSR_ISF_SB_EEEEESH_SI_SH_SI_NS1B_6fusion15FusionCallbacksIS1F_NS1J_17LinearCombinationISH_fSH_fLNS_15FloatRoundStyleE2EEESG_S1I_JEEENS4_5SM1004TMEM4LOAD26SM100_TMEM_LOAD_16dp256b4xESY_S18_NS4_17SM75_U32x4_LDSM_NENS4_14SM90_TMA_STOREES18_NS4_17SM90_U32x4_STSM_NENS4_39AutoVectorizingCopyWithAssumedAlignmentILi128EEEEEEvvEEEEvNT_6ParamsE:
        .type           _ZN7cutlass13device_kernelINS_4gemm6kernel13GemmUniversalIN4cute5tupleIJiiiiEEENS1_10collective13CollectiveMmaINS1_35MainloopSm100TmaUmmaWarpSpecializedILi26ELi2ELi4ENS5_IJNS4_1CILi1EEESB_SB_EEEEENS5_IJNSA_ILi64EEESE_NSA_ILi32EEEEEENS_6half_tENS5_IJlSB_lEEESH_SI_NS4_8TiledMMAINS4_8MMA_AtomIJNS4_20SM100_MMA_F16BF16_SSISH_SH_fLi64ELi64ELNS4_4UMMA5MajorE0ELSN_0ELNSM_7ScaleInE0ELSO_0EEEEEENS4_6LayoutISC_NS5_IJNSA_ILi0EEESS_SS_EEEEENS5_IJNS4_10UnderscoreESV_SV_EEEEENS4_13SM90_TMA_LOADENS4_14ComposedLayoutINS4_7SwizzleILi2ELi4ELi3EEENS4_18smem_ptr_flag_bitsILi16EEENSR_INS5_IJNSA_ILi8EEESF_EEENS5_IJSF_SB_EEEEEEEvNS4_8identityESY_S18_vS19_EENS_8epilogue10collective18CollectiveEpilogueINS1B_23Sm100TmaWarpSpecializedILi3ELi2ELi16ELb1ELb0EEEJSG_NS5_IJNSR_ISE_SB_EENSR_ISF_SB_EEEEESH_SI_SH_SI_NS1B_6fusion15FusionCallbacksIS1F_NS1J_17LinearCombinationISH_fSH_fLNS_15FloatRoundStyleE2EEESG_S1I_JEEENS4_5SM1004TMEM4LOAD26SM100_TMEM_LOAD_16dp256b4xESY_S18_NS4_17SM75_U32x4_LDSM_NENS4_14SM90_TMA_STOREES18_NS4_17SM90_U32x4_STSM_NENS4_39AutoVectorizingCopyWithAssumedAlignmentILi128EEEEEEvvEEEEvNT_6ParamsE,@function
        .size           _ZN7cutlass13device_kernelINS_4gemm6kernel13GemmUniversalIN4cute5tupleIJiiiiEEENS1_10collective13CollectiveMmaINS1_35MainloopSm100TmaUmmaWarpSpecializedILi26ELi2ELi4ENS5_IJNS4_1CILi1EEESB_SB_EEEEENS5_IJNSA_ILi64EEESE_NSA_ILi32EEEEEENS_6half_tENS5_IJlSB_lEEESH_SI_NS4_8TiledMMAINS4_8MMA_AtomIJNS4_20SM100_MMA_F16BF16_SSISH_SH_fLi64ELi64ELNS4_4UMMA5MajorE0ELSN_0ELNSM_7ScaleInE0ELSO_0EEEEEENS4_6LayoutISC_NS5_IJNSA_ILi0EEESS_SS_EEEEENS5_IJNS4_10UnderscoreESV_SV_EEEEENS4_13SM90_TMA_LOADENS4_14ComposedLayoutINS4_7SwizzleILi2ELi4ELi3EEENS4_18smem_ptr_flag_bitsILi16EEENSR_INS5_IJNSA_ILi8EEESF_EEENS5_IJSF_SB_EEEEEEEvNS4_8identityESY_S18_vS19_EENS_8epilogue10collective18CollectiveEpilogueINS1B_23Sm100TmaWarpSpecializedILi3ELi2ELi16ELb1ELb0EEEJSG_NS5_IJNSR_ISE_SB_EENSR_ISF_SB_EEEEESH_SI_SH_SI_NS1B_6fusion15FusionCallbacksIS1F_NS1J_17LinearCombinationISH_fSH_fLNS_15FloatRoundStyleE2EEESG_S1I_JEEENS4_5SM1004TMEM4LOAD26SM100_TMEM_LOAD_16dp256b4xESY_S18_NS4_17SM75_U32x4_LDSM_NENS4_14SM90_TMA_STOREES18_NS4_17SM90_U32x4_STSM_NENS4_39AutoVectorizingCopyWithAssumedAlignmentILi128EEEEEEvvEEEEvNT_6ParamsE,(.L_x_221 - _ZN7cutlass13device_kernelINS_4gemm6kernel13GemmUniversalIN4cute5tupleIJiiiiEEENS1_10collective13CollectiveMmaINS1_35MainloopSm100TmaUmmaWarpSpecializedILi26ELi2ELi4ENS5_IJNS4_1CILi1EEESB_SB_EEEEENS5_IJNSA_ILi64EEESE_NSA_ILi32EEEEEENS_6half_tENS5_IJlSB_lEEESH_SI_NS4_8TiledMMAINS4_8MMA_AtomIJNS4_20SM100_MMA_F16BF16_SSISH_SH_fLi64ELi64ELNS4_4UMMA5MajorE0ELSN_0ELNSM_7ScaleInE0ELSO_0EEEEEENS4_6LayoutISC_NS5_IJNSA_ILi0EEESS_SS_EEEEENS5_IJNS4_10UnderscoreESV_SV_EEEEENS4_13SM90_TMA_LOADENS4_14ComposedLayoutINS4_7SwizzleILi2ELi4ELi3EEENS4_18smem_ptr_flag_bitsILi16EEENSR_INS5_IJNSA_ILi8EEESF_EEENS5_IJSF_SB_EEEEEEEvNS4_8identityESY_S18_vS19_EENS_8epilogue10collective18CollectiveEpilogueINS1B_23Sm100TmaWarpSpecializedILi3ELi2ELi16ELb1ELb0EEEJSG_NS5_IJNSR_ISE_SB_EENSR_ISF_SB_EEEEESH_SI_SH_SI_NS1B_6fusion15FusionCallbacksIS1F_NS1J_17LinearCombinationISH_fSH_fLNS_15FloatRoundStyleE2EEESG_S1I_JEEENS4_5SM1004TMEM4LOAD26SM100_TMEM_LOAD_16dp256b4xESY_S18_NS4_17SM75_U32x4_LDSM_NENS4_14SM90_TMA_STOREES18_NS4_17SM90_U32x4_STSM_NENS4_39AutoVectorizingCopyWithAssumedAlignmentILi128EEEEEEvvEEEEvNT_6ParamsE)
        .other          _ZN7cutlass13device_kernelINS_4gemm6kernel13GemmUniversalIN4cute5tupleIJiiiiEEENS1_10collective13CollectiveMmaINS1_35MainloopSm100TmaUmmaWarpSpecializedILi26ELi2ELi4ENS5_IJNS4_1CILi1EEESB_SB_EEEEENS5_IJNSA_ILi64EEESE_NSA_ILi32EEEEEENS_6half_tENS5_IJlSB_lEEESH_SI_NS4_8TiledMMAINS4_8MMA_AtomIJNS4_20SM100_MMA_F16BF16_SSISH_SH_fLi64ELi64ELNS4_4UMMA5MajorE0ELSN_0ELNSM_7ScaleInE0ELSO_0EEEEEENS4_6LayoutISC_NS5_IJNSA_ILi0EEESS_SS_EEEEENS5_IJNS4_10UnderscoreESV_SV_EEEEENS4_13SM90_TMA_LOADENS4_14ComposedLayoutINS4_7SwizzleILi2ELi4ELi3EEENS4_18smem_ptr_flag_bitsILi16EEENSR_INS5_IJNSA_ILi8EEESF_EEENS5_IJSF_SB_EEEEEEEvNS4_8identityESY_S18_vS19_EENS_8epilogue10collective18CollectiveEpilogueINS1B_23Sm100TmaWarpSpecializedILi3ELi2ELi16ELb1ELb0EEEJSG_NS5_IJNSR_ISE_SB_EENSR_ISF_SB_EEEEESH_SI_SH_SI_NS1B_6fusion15FusionCallbacksIS1F_NS1J_17LinearCombinationISH_fSH_fLNS_15FloatRoundStyleE2EEESG_S1I_JEEENS4_5SM1004TMEM4LOAD26SM100_TMEM_LOAD_16dp256b4xESY_S18_NS4_17SM75_U32x4_LDSM_NENS4_14SM90_TMA_STOREES18_NS4_17SM90_U32x4_STSM_NENS4_39AutoVectorizingCopyWithAssumedAlignmentILi128EEEEEEvvEEEEvNT_6ParamsE,@"STO_CUDA_ENTRY STV_DEFAULT"
_ZN7cutlass13device_kernelINS_4gemm6kernel13GemmUniversalIN4cute5tupleIJiiiiEEENS1_10collective13CollectiveMmaINS1_35MainloopSm100TmaUmmaWarpSpecializedILi26ELi2ELi4ENS5_IJNS4_1CILi1EEESB_SB_EEEEENS5_IJNSA_ILi64EEESE_NSA_ILi32EEEEEENS_6half_tENS5_IJlSB_lEEESH_SI_NS4_8TiledMMAINS4_8MMA_AtomIJNS4_20SM100_MMA_F16BF16_SSISH_SH_fLi64ELi64ELNS4_4UMMA5MajorE0ELSN_0ELNSM_7ScaleInE0ELSO_0EEEEEENS4_6LayoutISC_NS5_IJNSA_ILi0EEESS_SS_EEEEENS5_IJNS4_10UnderscoreESV_SV_EEEEENS4_13SM90_TMA_LOADENS4_14ComposedLayoutINS4_7SwizzleILi2ELi4ELi3EEENS4_18smem_ptr_flag_bitsILi16EEENSR_INS5_IJNSA_ILi8EEESF_EEENS5_IJSF_SB_EEEEEEEvNS4_8identityESY_S18_vS19_EENS_8epilogue10collective18CollectiveEpilogueINS1B_23Sm100TmaWarpSpecializedILi3ELi2ELi16ELb1ELb0EEEJSG_NS5_IJNSR_ISE_SB_EENSR_ISF_SB_EEEEESH_SI_SH_SI_NS1B_6fusion15FusionCallbacksIS1F_NS1J_17LinearCombinationISH_fSH_fLNS_15FloatRoundStyleE2EEESG_S1I_JEEENS4_5SM1004TMEM4LOAD26SM100_TMEM_LOAD_16dp256b4xESY_S18_NS4_17SM75_U32x4_LDSM_NENS4_14SM90_TMA_STOREES18_NS4_17SM90_U32x4_STSM_NENS4_39AutoVectorizingCopyWithAssumedAlignmentILi128EEEEEEvvEEEEvNT_6ParamsE:
[----:B------:R-:W1:Y:S01]  /*0000*/  LDC R1, c[0x0][0x37c] ;  /* 0x0000df00ff017b82 */ /* 0x000e620000000800 */
[----:B------:R-:W2:Y:S01]  /*0010*/  S2R R70, SR_TID.X ;  /* 0x0000000000467919 */ /* 0x000ea20000002100 */
[----:B------:R-:W3:Y:S01]  /*0020*/  LDCU.64 UR4, c[0x0][0x890] ;  /* 0x00011200ff0477ac */ /* 0x000ee20008000a00 */
[----:B------:R-:W-:Y:S02]  /*0030*/  PRMT R60, RZ, 0x7610, R60 ;  /* 0x00007610ff3c7816 */ /* 0x000fe4000000003c */
[----:B------:R-:W-:Y:S01]  /*0040*/  ELECT P5, URZ, PT ;  /* 0x0000000000ff782f */ /* 0x000fe200038a0000 */
[----:B------:R-:W4:Y:S01]  /*0050*/  LDCU.64 UR46, c[0x0][0x358] ;  /* 0x00006b00ff2e77ac */ /* 0x000f220008000a00 */
[----:B---3--:R-:W-:-:S04]  /*0060*/  UISETP.NE.U32.AND UP0, UPT, UR4, URZ, UPT ;  /* 0x000000ff0400728c */ /* 0x008fc8000bf05070 */
[----:B------:R-:W-:Y:S01]  /*0070*/  UISETP.NE.AND.EX UP0, UPT, UR5, URZ, UPT, UP0 ;  /* 0x000000ff0500728c */ /* 0x000fe2000bf05300 */
[----:B--2---:R-:W-:-:S05]  /*0080*/  SHF.R.U32.HI R65, RZ, 0x5, R70 ;  /* 0x00000005ff417819 */ /* 0x004fca0000011646 */
[----:B------:R-:W2:Y:S02]  /*0090*/  SHFL.IDX PT, R0, R65, RZ, 0x1f ;  /* 0x00001fff41007589 */ /* 0x000ea400000e0000 */
[----:B--2---:R-:W-:Y:S01]  /*00a0*/  R2UR UR8, R0 ;  /* 0x00000000000872ca */ /* 0x004fe200000e0000 */
[----:B-1--4-:R-:W-:-:S14]  /*00b0*/  BRA.U UP0, `(.L_x_0) ;  /* 0x00000001002c7547 */ /* 0x012fdc000b800000 */
[----:B------:R-:W1:Y:S02]  /*00c0*/  LDCU.64 UR6, c[0x0][0x888] ;  /* 0x00011100ff0677ac */ /* 0x000e640008000a00 */
[----:B-1----:R-:W-:-:S04]  /*00d0*/  UISETP.NE.U32.AND UP0, UPT, UR6, URZ, UPT ;  /* 0x000000ff0600728c */ /* 0x002fc8000bf05070 */
[----:B------:R-:W-:-:S09]  /*00e0*/  UISETP.NE.AND.EX UP0, UPT, UR7, URZ, UPT, UP0 ;  /* 0x000000ff0700728c */ /* 0x000fd2000bf05300 */
[----:B------:R-:W-:Y:S05]  /*00f0*/  BRA.U !UP0, `(.L_x_1) ;  /* 0x0000000108107547 */ /* 0x000fea000b800000 */
[----:B------:R-:W1:Y:S02]  /*0100*/  LDC.64 R2, c[0x0][0x888] ;  /* 0x00022200ff027b82 */ /* 0x000e640000000a00 */
[----:B-1----:R1:W5:Y:S01]  /*0110*/  LDG.E R35, desc[UR46][R2.64] ;  /* 0x0000002e02237981 */ /* 0x002362000c1e1900 */
[----:B------:R-:W-:Y:S01]  /*0120*/  HFMA2 R60, -RZ, RZ, 0, 5.9604644775390625e-08 ;  /* 0x00000001ff3c7431 */ /* 0x000fe200000001ff */
[----:B------:R-:W-:Y:S05]  /*0130*/  BRA `(.L_x_0) ;  /* 0x00000000000c7947 */ /* 0x000fea0003800000 */
.L_x_1:
[----:B------:R-:W1:Y:S01]  /*0140*/  LDCU UR6, c[0x0][0x880] ;  /* 0x00011000ff0677ac */ /* 0x000e620008000800 */
[----:B------:R-:W-:Y:S01]  /*0150*/  HFMA2 R60, -RZ, RZ, 0, 5.9604644775390625e-08 ;  /* 0x00000001ff3c7431 */ /* 0x000fe200000001ff */
[----:B-1----:R-:W-:-:S07]  /*0160*/  MOV R35, UR6 ;  /* 0x0000000600237c02 */ /* 0x002fce0008000f00 */
.L_x_0:
[----:B------:R-:W2:Y:S02]  /*0170*/  LDCU.64 UR6, c[0x0][0x8b0] ;  /* 0x00011600ff0677ac */ /* 0x000ea40008000a00 */
[----:B--2---:R-:W-:-:S04]  /*0180*/  UISETP.NE.U32.AND UP0, UPT, UR6, URZ, UPT ;  /* 0x000000ff0600728c */ /* 0x004fc8000bf05070 */
[----:B------:R-:W-:-:S09]  /*0190*/  UISETP.NE.AND.EX UP0, UPT, UR7, URZ, UPT, UP0 ;  /* 0x000000ff0700728c */ /* 0x000fd2000bf05300 */
[----:B------:R-:W-:Y:S05]  /*01a0*/  BRA.U UP0, `(.L_x_2) ;  /* 0x0000000100247547 */ /* 0x000fea000b800000 */
[----:B------:R-:W2:Y:S02]  /*01b0*/  LDCU.64 UR6, c[0x0][0x8a8] ;  /* 0x00011500ff0677ac */ /* 0x000ea40008000a00 */
[----:B--2---:R-:W-:-:S04]  /*01c0*/  UISETP.NE.U32.AND UP0, UPT, UR6, URZ, UPT ;  /* 0x000000ff0600728c */ /* 0x004fc8000bf05070 */
[----:B------:R-:W-:-:S09]  /*01d0*/  UISETP.NE.AND.EX UP0, UPT, UR7, URZ, UPT, UP0 ;  /* 0x000000ff0700728c */ /* 0x000fd2000bf05300 */
[----:B------:R-:W-:Y:S05]  /*01e0*/  BRA.U !UP0, `(.L_x_3) ;  /* 0x00000001080c7547 */ /* 0x000fea000b800000 */
[----:B-1----:R-:W1:Y:S02]  /*01f0*/  LDC.64 R2, c[0x0][0x8a8] ;  /* 0x00022a00ff027b82 */ /* 0x002e640000000a00 */
[----:B-1----:R2:W5:Y:S01]  /*0200*/  LDG.E R33, desc[UR46][R2.64] ;  /* 0x0000002e02217981 */ /* 0x002562000c1e1900 */
[----:B------:R-:W-:Y:S05]  /*0210*/  BRA `(.L_x_2) ;  /* 0x0000000000087947 */ /* 0x000fea0003800000 */
.L_x_3:
[----:B------:R-:W2:Y:S02]  /*0220*/  LDCU UR6, c[0x0][0x8a0] ;  /* 0x00011400ff0677ac */ /* 0x000ea40008000800 */
[----:B--2---:R-:W-:Y:S02]  /*0230*/  MOV R33, UR6 ;  /* 0x0000000600217c02 */ /* 0x004fe40008000f00 */
.L_x_2:
[----:B------:R-:W-:Y:S01]  /*0240*/  IMAD.U32 R0, RZ, RZ, UR8 ;  /* 0x00000008ff007e24 */ /* 0x000fe2000f8e00ff */
[----:B------:R-:W-:Y:S04]  /*0250*/  BSSY.RECONVERGENT B0, `(.L_x_4) ;  /* 0x000000c000007945 */ /* 0x000fe80003800200 */
[C---:B------:R-:W-:Y:S02]  /*0260*/  ISETP.NE.OR P1, PT, R0.reuse, 0x1, !P5 ;  /* 0x000000010000780c */ /* 0x040fe40006f25670 */
[----:B------:R-:W-:-:S11]  /*0270*/  ISETP.NE.OR P0, PT, R0, 0x3, !P5 ;  /* 0x000000030000780c */ /* 0x000fd60006f05670 */
[----:B------:R-:W-:Y:S05]  /*0280*/  @P1 BRA `(.L_x_5) ;  /* 0x0000000000201947 */ /* 0x000fea0003800000 */
[----:B------:R-:W3:Y:S02]  /*0290*/  LDCU.64 UR6, c[0x0][0x348] ;  /* 0x00006900ff0677ac */ /* 0x000ee40008000a00 */
[----:B---3--:R-:W-:Y:S02]  /*02a0*/  UIADD3 UR10, UP1, UPT, UR6, 0x80, URZ ;  /* 0x00000080060a7890 */ /* 0x008fe4000ff3e0ff */
[----:B------:R-:W-:Y:S02]  /*02b0*/  UIADD3 UR6, UP0, UPT, UR6, 0x180, URZ ;  /* 0x0000018006067890 */ /* 0x000fe4000ff1e0ff */
[----:B------:R-:W-:Y:S02]  /*02c0*/  UIADD3.X UR11, UPT, UPT, URZ, UR7, URZ, UP1, !UPT ;  /* 0x00000007ff0b7290 */ /* 0x000fe40008ffe4ff */
[----:B------:R-:W-:-:S07]  /*02d0*/  UIADD3.X UR7, UPT, UPT, URZ, UR7, URZ, UP0, !UPT ;  /* 0x00000007ff077290 */ /* 0x000fce00087fe4ff */
[----:B------:R3:W-:Y:S02]  /*02e0*/  UTMACCTL.PF [UR10] ;  /* 0x000000000a0079b9 */ /* 0x0007e40008040000 */
[----:B------:R3:W-:Y:S02]  /*02f0*/  UTMACCTL.PF [UR6] ;  /* 0x00000000060079b9 */ /* 0x0007e40008040000 */
[----:B---3--:R-:W-:Y:S01]  /*0300*/  NOP ;  /* 0x0000000000007918 */ /* 0x008fe20000000000 */
.L_x_5:
[----:B------:R-:W-:Y:S05]  /*0310*/  BSYNC.RECONVERGENT B0 ;  /* 0x0000000000007941 */ /* 0x000fea0003800200 */
.L_x_4:
[----:B------:R-:W-:Y:S04]  /*0320*/  BSSY.RECONVERGENT B0, `(.L_x_6) ;  /* 0x000000a000007945 */ /* 0x000fe80003800200 */
        /* <DEDUP_REMOVED lines=9> */
.L_x_7:
[----:B------:R-:W-:Y:S05]  /*03c0*/  BSYNC.RECONVERGENT B0 ;  /* 0x0000000000007941 */ /* 0x000fea0003800200 */
.L_x_6:
[----:B------:R-:W3:Y:S01]  /*03d0*/  LDCU.64 UR6, c[0x0][0x888] ;  /* 0x00011100ff0677ac */ /* 0x000ee20008000a00 */
[----:B------:R-:W-:Y:S02]  /*03e0*/  UISETP.EQ.U32.AND UP1, UPT, UR4, URZ, UPT ;  /* 0x000000ff0400728c */ /* 0x000fe4000bf22070 */
[----:B------:R-:W-:Y:S02]  /*03f0*/  UPLOP3.LUT UP2, UPT, UPT, UPT, UPT, 0x80, 0x8 ;  /* 0x000000000008789c */ /* 0x000fe40003f4f070 */
[----:B---3--:R-:W-:-:S04]  /*0400*/  UISETP.NE.U32.AND UP0, UPT, UR6, URZ, UPT ;  /* 0x000000ff0600728c */ /* 0x008fc8000bf05070 */
[----:B------:R-:W-:-:S04]  /*0410*/  UISETP.NE.AND.EX UP0, UPT, UR7, URZ, UPT, UP0 ;  /* 0x000000ff0700728c */ /* 0x000fc8000bf05300 */
[----:B------:R-:W-:-:S04]  /*0420*/  UISETP.EQ.OR.EX UP3, UPT, UR5, URZ, !UP0, UP1 ;  /* 0x000000ff0500728c */ /* 0x000fc8000c762710 */
[----:B------:R-:W-:-:S05]  /*0430*/  UP2UR UR53, UPR, URZ, 0x8 ;  /* 0x00000008ff357883 */ /* 0x000fca0008000000 */
[----:B------:R-:W-:Y:S07]  /*0440*/  BRA.U !UP3, `(.L_x_8) ;  /* 0x000000010b207547 */ /* 0x000fee000b800000 */
[----:B------:R-:W-:Y:S01]  /*0450*/  UISETP.NE.U32.AND UP2, UPT, UR4, URZ, UPT ;  /* 0x000000ff0400728c */ /* 0x000fe2000bf45070 */
[----:B-----5:R-:W-:Y:S01]  /*0460*/  FSETP.NEU.AND P0, PT, R35, RZ, PT ;  /* 0x000000ff2300720b */ /* 0x020fe20003f0d000 */
[----:B------:R-:W-:Y:S02]  /*0470*/  USEL UR4, URZ, 0xffffffff, UP0 ;  /* 0xffffffffff047887 */ /* 0x000fe40008000000 */
[----:B------:R-:W-:-:S10]  /*0480*/  UISETP.NE.AND.EX UP2, UPT, UR5, URZ, UPT, UP2 ;  /* 0x000000ff0500728c */ /* 0x000fd4000bf45320 */
[----:B------:R-:W-:Y:S01]  /*0490*/  VOTEU.ANY UP1, P0 ;  /* 0x0000000000ff7886 */ /* 0x000fe20000020100 */
[----:B------:R-:W-:-:S04]  /*04a0*/  @!UP2 USEL UR4, URZ, 0xffffffff, UP1 ;  /* 0xffffffffff04a887 */ /* 0x000fc80008800000 */
[----:B------:R-:W-:-:S04]  /*04b0*/  ULOP3.LUT UR4, UR4, 0x1, URZ, 0xc0, !UPT ;  /* 0x0000000104047892 */ /* 0x000fc8000f8ec0ff */
[----:B------:R-:W-:-:S11]  /*04c0*/  UISETP.NE.U32.AND UP2, UPT, UR4, 0x1, UPT ;  /* 0x000000010400788c */ /* 0x000fd6000bf45070 */
.L_x_8:
[----:B-12---:R-:W1:Y:S01]  /*04d0*/  SHFL.IDX PT, R2, R65, RZ, 0x1f ;  /* 0x00001fff41027589 */ /* 0x006e6200000e0000 */
[----:B------:R-:W-:-:S04]  /*04e0*/  UISETP.NE.AND UP1, UPT, UR8, 0x2, UPT ;  /* 0x000000020800788c */ /* 0x000fc8000bf25270 */
[----:B------:R-:W-:Y:S01]  /*04f0*/  USEL UR6, URZ, 0x1, UP1 ;  /* 0x00000001ff067887 */ /* 0x000fe20008800000 */
[----:B-1----:R-:W-:-:S13]  /*0500*/  ISETP.NE.AND P0, PT, R2, RZ, PT ;  /* 0x000000ff0200720c */ /* 0x002fda0003f05270 */
[----:B------:R-:W-:Y:S05]  /*0510*/  @P0 BRA `(.L_x_9) ;  /* 0x0000000400040947 */ /* 0x000fea0003800000 */
[----:B------:R-:W-:Y:S01]  /*0520*/  ELECT P0, URZ, PT ;  /* 0x0000000000ff782f */ /* 0x000fe20003800000 */
[----:B------:R-:W-:-:S12]  /*0530*/  BSSY.RECONVERGENT B0, `(.L_x_9) ;  /* 0x000003f000007945 */ /* 0x000fd80003800200 */
[----:B------:R-:W-:Y:S05]  /*0540*/  @!P0 BRA `(.L_x_10) ;  /* 0x0000000000f48947 */ /* 0x000fea0003800000 */
[----:B------:R-:W1:Y:S01]  /*0550*/  S2UR UR5, SR_CgaCtaId ;  /* 0x00000000000579c3 */ /* 0x000e620000008800 */
[----:B------:R-:W-:Y:S01]  /*0560*/  UMOV UR7, 0x400 ;  /* 0x0000040000077882 */ /* 0x000fe20000000000 */
[----:B------:R-:W-:Y:S02]  /*0570*/  UMOV UR4, 0x1 ;  /* 0x0000000100047882 */ /* 0x000fe40000000000 */
[----:B------:R-:W-:-:S04]  /*0580*/  UIADD3 UR10, UPT, UPT, -UR4, 0x100000, URZ ;  /* 0x00100000040a7890 */ /* 0x000fc8000fffe1ff */
[----:B------:R-:W-:Y:S02]  /*0590*/  USHF.L.U32 UR11, UR10, 0xb, URZ ;  /* 0x0000000b0a0b7899 */ /* 0x000fe400080006ff */
[----:B------:R-:W-:Y:S02]  /*05a0*/  USHF.L.U32 UR10, UR10, 0x1, URZ ;  /* 0x000000010a0a7899 */ /* 0x000fe400080006ff */
[----:B-1----:R-:W-:Y:S01]  /*05b0*/  ULEA UR5, UR5, UR7, 0x18 ;  /* 0x0000000705057291 */ /* 0x002fe2000f8ec0ff */
[----:B------:R-:W1:Y:S11]  /*05c0*/  FENCE.VIEW.ASYNC.S ;  /* 0x00000000000073c6 */ /* 0x000e760000000000 */
[----:B-1----:R1:W2:Y:S01]  /*05d0*/  SYNCS.EXCH.64 URZ, [UR5], UR10 ;  /* 0x0000000a05ff75b2 */ /* 0x0022a20008000100 */
[----:B------:R1:W3:Y:S01]  /*05e0*/  SYNCS.EXCH.64 URZ, [UR5+0xd0], UR10 ;  /* 0x0000d00a05ff75b2 */ /* 0x0002e20008000100 */
[----:B------:R1:W4:Y:S01]  /*05f0*/  SYNCS.EXCH.64 URZ, [UR5+0x8], UR10 ;  /* 0x0000080a05ff75b2 */ /* 0x0003220008000100 */
[----:B------:R1:W1:Y:S01]  /*0600*/  SYNCS.EXCH.64 URZ, [UR5+0xd8], UR10 ;  /* 0x0000d80a05ff75b2 */ /* 0x0002620008000100 */
        /* <DEDUP_REMOVED lines=48> */
[----:B--234-:R-:W-:Y:S01]  /*0910*/  NOP ;  /* 0x0000000000007918 */ /* 0x01cfe20000000000 */
.L_x_10:
[----:B-1----:R-:W-:Y:S05]  /*0920*/  BSYNC.RECONVERGENT B0 ;  /* 0x0000000000007941 */ /* 0x002fea0003800200 */
.L_x_9:
[----:B------:R-:W1:Y:S01]  /*0930*/  SHFL.IDX PT, R2, R65, RZ, 0x1f ;  /* 0x00001fff41027589 */ /* 0x000e6200000e0000 */
[----:B------:R-:W-:Y:S01]  /*0940*/  NOP ;  /* 0x0000000000007918 */ /* 0x000fe20000000000 */
[----:B-1----:R-:W-:-:S13]  /*0950*/  ISETP.NE.AND P0, PT, R2, 0x1, PT ;  /* 0x000000010200780c */ /* 0x002fda0003f05270 */
[----:B------:R-:W-:Y:S05]  /*0960*/  @P0 BRA `(.L_x_11) ;  /* 0x0000000000500947 */ /* 0x000fea0003800000 */
[----:B------:R-:W1:Y:S01]  /*0970*/  S2UR UR7, SR_CgaCtaId ;  /* 0x00000000000779c3 */ /* 0x000e620000008800 */
[----:B------:R-:W-:Y:S01]  /*0980*/  UMOV UR9, 0x400 ;  /* 0x0000040000097882 */ /* 0x000fe20000000000 */
[----:B------:R-:W-:Y:S01]  /*0990*/  UMOV UR5, 0x20 ;  /* 0x0000002000057882 */ /* 0x000fe20000000000 */
[----:B------:R-:W-:Y:S01]  /*09a0*/  UMOV UR4, 0x80 ;  /* 0x0000008000047882 */ /* 0x000fe20000000000 */
[----:B------:R-:W-:-:S04]  /*09b0*/  UIADD3 UR10, UPT, UPT, -UR5, 0x100000, URZ ;  /* 0x00100000050a7890 */ /* 0x000fc8000fffe1ff */
[----:B------:R-:W-:Y:S02]  /*09c0*/  USHF.L.U32 UR11, UR10, 0xb, URZ ;  /* 0x0000000b0a0b7899 */ /* 0x000fe400080006ff */
[----:B------:R-:W-:Y:S02]  /*09d0*/  USHF.L.U32 UR10, UR10, 0x1, URZ ;  /* 0x000000010a0a7899 */ /* 0x000fe400080006ff */
[----:B------:R-:W-:-:S04]  /*09e0*/  UIADD3 UR4, UPT, UPT, -UR4, 0x100000, URZ ;  /* 0x0010000004047890 */ /* 0x000fc8000fffe1ff */
[----:B------:R-:W-:Y:S02]  /*09f0*/  USHF.L.U32 UR5, UR4, 0xb, URZ ;  /* 0x0000000b04057899 */ /* 0x000fe400080006ff */
[----:B------:R-:W-:Y:S01]  /*0a00*/  USHF.L.U32 UR4, UR4, 0x1, URZ ;  /* 0x0000000104047899 */ /* 0x000fe200080006ff */
[----:B------:R-:W-:Y:S01]  /*0a10*/  ELECT P0, URZ, PT ;  /* 0x0000000000ff782f */ /* 0x000fe20003800000 */
[----:B-1----:R-:W-:Y:S01]  /*0a20*/  ULEA UR7, UR7, UR9, 0x18 ;  /* 0x0000000907077291 */ /* 0x002fe2000f8ec0ff */
[----:B------:R-:W1:Y:S11]  /*0a30*/  FENCE.VIEW.ASYNC.S ;  /* 0x00000000000073c6 */ /* 0x000e760000000000 */
[----:B-1----:R1:W2:Y:S01]  /*0a40*/  SYNCS.EXCH.64 URZ, [UR7+0x1a0], UR10 ;  /* 0x0001a00a07ff75b2 */ /* 0x0022a20008000100 */
[----:B------:R1:W3:Y:S01]  /*0a50*/  SYNCS.EXCH.64 URZ, [UR7+0x1b8], UR4 ;  /* 0x0001b80407ff75b2 */ /* 0x0002e20008000100 */
[----:B------:R1:W4:Y:S01]  /*0a60*/  SYNCS.EXCH.64 URZ, [UR7+0x1a8], UR10 ;  /* 0x0001a80a07ff75b2 */ /* 0x0003220008000100 */
[----:B------:R1:W1:Y:S01]  /*0a70*/  SYNCS.EXCH.64 URZ, [UR7+0x1c0], UR4 ;  /* 0x0001c00407ff75b2 */ /* 0x0002620008000100 */
[----:B------:R1:W1:Y:S01]  /*0a80*/  SYNCS.EXCH.64 URZ, [UR7+0x1b0], UR10 ;  /* 0x0001b00a07ff75b2 */ /* 0x0002620008000100 */
[----:B------:R1:W1:Y:S01]  /*0a90*/  SYNCS.EXCH.64 URZ, [UR7+0x1c8], UR4 ;  /* 0x0001c80407ff75b2 */ /* 0x0002620008000100 */
[----:B------:R-:W-:Y:S01]  /*0aa0*/  NOP ;  /* 0x0000000000007918 */ /* 0x000fe20000000000 */
.L_x_11:
[----:B------:R-:W2:Y:S01]  /*0ab0*/  SHFL.IDX PT, R2, R65, RZ, 0x1f ;  /* 0x00001fff41027589 */ /* 0x000ea200000e0000 */
[----:B------:R-:W-:Y:S01]  /*0ac0*/  NOP ;  /* 0x0000000000007918 */ /* 0x000fe20000000000 */
[----:B--2---:R-:W-:-:S13]  /*0ad0*/  ISETP.NE.AND P0, PT, R2, 0x3, PT ;  /* 0x000000030200780c */ /* 0x004fda0003f05270 */
[----:B------:R-:W-:Y:S05]  /*0ae0*/  @P0 BRA `(.L_x_12) ;  /* 0x0000000000300947 */ /* 0x000fea0003800000 */
[----:B-1----:R-:W1:Y:S01]  /*0af0*/  S2UR UR5, SR_CgaCtaId ;  /* 0x00000000000579c3 */ /* 0x002e620000008800 */
[----:B------:R-:W-:Y:S01]  /*0b00*/  UMOV UR7, 0x400 ;  /* 0x0000040000077882 */ /* 0x000fe20000000000 */
[----:B------:R-:W-:Y:S01]  /*0b10*/  UMOV UR4, 0x20 ;  /* 0x0000002000047882 */ /* 0x000fe20000000000 */
[----:B------:R-:W-:Y:S01]  /*0b20*/  ELECT P0, URZ, PT ;  /* 0x0000000000ff782f */ /* 0x000fe20003800000 */
[----:B------:R-:W-:-:S04]  /*0b30*/  UIADD3 UR10, UPT, UPT, -UR4, 0x100000, URZ ;  /* 0x00100000040a7890 */ /* 0x000fc8000fffe1ff */
[----:B------:R-:W-:Y:S02]  /*0b40*/  USHF.L.U32 UR11, UR10, 0xb, URZ ;  /* 0x0000000b0a0b7899 */ /* 0x000fe400080006ff */
[----:B------:R-:W-:Y:S02]  /*0b50*/  USHF.L.U32 UR10, UR10, 0x1, URZ ;  /* 0x000000010a0a7899 */ /* 0x000fe400080006ff */
[----:B-1----:R-:W-:Y:S01]  /*0b60*/  ULEA UR5, UR5, UR7, 0x18 ;  /* 0x0000000705057291 */ /* 0x002fe2000f8ec0ff */
[----:B------:R-:W1:Y:S11]  /*0b70*/  FENCE.VIEW.ASYNC.S ;  /* 0x00000000000073c6 */ /* 0x000e760000000000 */
[----:B-1----:R2:W1:Y:S01]  /*0b80*/  SYNCS.EXCH.64 URZ, [UR5+0x1d0], UR10 ;  /* 0x0001d00a05ff75b2 */ /* 0x0024620008000100 */
[----:B------:R2:W1:Y:S02]  /*0b90*/  SYNCS.EXCH.64 URZ, [UR5+0x1d8], UR10 ;  /* 0x0001d80a05ff75b2 */ /* 0x0004640008000100 */
[----:B--2---:R-:W-:Y:S01]  /*0ba0*/  NOP ;  /* 0x0000000000007918 */ /* 0x004fe20000000000 */
.L_x_12:
[----:B------:R-:W2:Y:S01]  /*0bb0*/  SHFL.IDX PT, R2, R65, RZ, 0x1f ;  /* 0x00001fff41027589 */ /* 0x000ea200000e0000 */
[----:B------:R-:W-:Y:S01]  /*0bc0*/  NOP ;  /* 0x0000000000007918 */ /* 0x000fe20000000000 */
[----:B--2---:R-:W-:-:S13]  /*0bd0*/  ISETP.NE.AND P0, PT, R2, 0x4, PT ;  /* 0x000000040200780c */ /* 0x004fda0003f05270 */
[----:B------:R-:W-:Y:S05]  /*0be0*/  @P0 BRA `(.L_x_13) ;  /* 0x00000000004c0947 */ /* 0x000fea0003800000 */
[----:B-1----:R-:W1:Y:S01]  /*0bf0*/  S2UR UR5, SR_CgaCtaId ;  /* 0x00000000000579c3 */ /* 0x002e620000008800 */
[----:B------:R-:W-:Y:S01]  /*0c00*/  UMOV UR9, 0x100 ;  /* 0x0000010000097882 */ /* 0x000fe20000000000 */
[----:B------:R-:W-:Y:S01]  /*0c10*/  UMOV UR7, 0x400 ;  /* 0x0000040000077882 */ /* 0x000fe20000000000 */
[----:B------:R-:W-:Y:S01]  /*0c20*/  USEL UR9, UR9, 0xe0, UP2 ;  /* 0x000000e009097887 */ /* 0x000fe20009000000 */
[----:B------:R-:W-:Y:S01]  /*0c30*/  UMOV UR4, 0x1 ;  /* 0x0000000100047882 */ /* 0x000fe20000000000 */
[----:B------:R-:W-:Y:S01]  /*0c40*/  ELECT P0, URZ, PT ;  /* 0x0000000000ff782f */ /* 0x000fe20003800000 */
[----:B------:R-:W-:-:S04]  /*0c50*/  UIADD3 UR10, UPT, UPT, -UR4, 0x100000, URZ ;  /* 0x00100000040a7890 */ /* 0x000fc8000fffe1ff */
[----:B------:R-:W-:Y:S02]  /*0c60*/  USHF.L.U32 UR11, UR10, 0xb, URZ ;  /* 0x0000000b0a0b7899 */ /* 0x000fe400080006ff */
[----:B------:R-:W-:Y:S02]  /*0c70*/  USHF.L.U32 UR10, UR10, 0x1, URZ ;  /* 0x000000010a0a7899 */ /* 0x000fe400080006ff */
[----:B------:R-:W-:-:S04]  /*0c80*/  UIADD3 UR12, UPT, UPT, -UR9, 0x100000, URZ ;  /* 0x00100000090c7890 */ /* 0x000fc8000fffe1ff */
[----:B------:R-:W-:Y:S02]  /*0c90*/  USHF.L.U32 UR13, UR12, 0xb, URZ ;  /* 0x0000000b0c0d7899 */ /* 0x000fe400080006ff */
[----:B------:R-:W-:Y:S02]  /*0ca0*/  USHF.L.U32 UR12, UR12, 0x1, URZ ;  /* 0x000000010c0c7899 */ /* 0x000fe400080006ff */
[----:B-1----:R-:W-:Y:S01]  /*0cb0*/  ULEA UR5, UR5, UR7, 0x18 ;  /* 0x0000000705057291 */ /* 0x002fe2000f8ec0ff */
[----:B------:R-:W1:Y:S11]  /*0cc0*/  FENCE.VIEW.ASYNC.S ;  /* 0x00000000000073c6 */ /* 0x000e760000000000 */
[----:B-1----:R2:W1:Y:S01]  /*0cd0*/  SYNCS.EXCH.64 URZ, [UR5+0x1e0], UR10 ;  /* 0x0001e00a05ff75b2 */ /* 0x0024620008000100 */
[----:B------:R2:W1:Y:S01]  /*0ce0*/  SYNCS.EXCH.64 URZ, [UR5+0x1f0], UR12 ;  /* 0x0001f00c05ff75b2 */ /* 0x0004620008000100 */
[----:B------:R2:W1:Y:S01]  /*0cf0*/  SYNCS.EXCH.64 URZ, [UR5+0x1e8], UR10 ;  /* 0x0001e80a05ff75b2 */ /* 0x0004620008000100 */
[----:B------:R2:W1:Y:S02]  /*0d00*/  SYNCS.EXCH.64 URZ, [UR5+0x1f8], UR12 ;  /* 0x0001f80c05ff75b2 */ /* 0x0004640008000100 */
[----:B--2---:R-:W-:Y:S01]  /*0d10*/  NOP ;  /* 0x0000000000007918 */ /* 0x004fe20000000000 */
.L_x_13:
[----:B------:R-:W2:Y:S01]  /*0d20*/  SHFL.IDX PT, R2, R65, RZ, 0x1f ;  /* 0x00001fff41027589 */ /* 0x000ea200000e0000 */
[----:B------:R-:W-:Y:S01]  /*0d30*/  NOP ;  /* 0x0000000000007918 */ /* 0x000fe20000000000 */
[----:B--2---:R-:W-:-:S13]  /*0d40*/  ISETP.NE.AND P0, PT, R2, 0x5, PT ;  /* 0x000000050200780c */ /* 0x004fda0003f05270 */
[----:B------:R-:W-:Y:S05]  /*0d50*/  @P0 BRA `(.L_x_14) ;  /* 0x0000000000580947 */ /* 0x000fea0003800000 */
[----:B-1----:R-:W1:Y:S01]  /*0d60*/  S2UR UR7, SR_CgaCtaId ;  /* 0x00000000000779c3 */ /* 0x002e620000008800 */
        /* <DEDUP_REMOVED lines=12> */
[----:B-1----:R2:W1:Y:S01]  /*0e30*/  SYNCS.EXCH.64 URZ, [UR7+0x200], UR10 ;  /* 0x0002000a07ff75b2 */ /* 0x0024620008000100 */
[----:B------:R2:W1:Y:S01]  /*0e40*/  SYNCS.EXCH.64 URZ, [UR7+0x220], UR4 ;  /* 0x0002200407ff75b2 */ /* 0x0004620008000100 */
[----:B------:R2:W1:Y:S01]  /*0e50*/  SYNCS.EXCH.64 URZ, [UR7+0x208], UR10 ;  /* 0x0002080a07ff75b2 */ /* 0x0004620008000100 */
[----:B------:R2:W1:Y:S01]  /*0e60*/  SYNCS.EXCH.64 URZ, [UR7+0x228], UR4 ;  /* 0x0002280407ff75b2 */ /* 0x0004620008000100 */
[----:B------:R2:W1:Y:S01]  /*0e70*/  SYNCS.EXCH.64 URZ, [UR7+0x210], UR10 ;  /* 0x0002100a07ff75b2 */ /* 0x0004620008000100 */
[----:B------:R2:W1:Y:S01]  /*0e80*/  SYNCS.EXCH.64 URZ, [UR7+0x230], UR4 ;  /* 0x0002300407ff75b2 */ /* 0x0004620008000100 */
[----:B------:R2:W1:Y:S01]  /*0e90*/  SYNCS.EXCH.64 URZ, [UR7+0x218], UR10 ;  /* 0x0002180a07ff75b2 */ /* 0x0004620008000100 */
[----:B------:R2:W1:Y:S02]  /*0ea0*/  SYNCS.EXCH.64 URZ, [UR7+0x238], UR4 ;  /* 0x0002380407ff75b2 */ /* 0x0004640008000100 */
[----:B--2---:R-:W-:Y:S01]  /*0eb0*/  NOP ;  /* 0x0000000000007918 */ /* 0x004fe20000000000 */
.L_x_14:
        /* <DEDUP_REMOVED lines=18> */
.L_x_15:
[----:B-1----:R-:W1:Y:S01]  /*0fe0*/  S2UR UR5, SR_CTAID.X ;  /* 0x00000000000579c3 */ /* 0x002e620000002500 */
[----:B------:R-:W-:-:S05]  /*0ff0*/  CS2R.32 R59, SR_CgaSize ;  /* 0x00000000003b7805 */ /* 0x000fca0000008a00 */
[----:B------:R-:W-:-:S05]  /*1000*/  IMAD R59, R59, -0xa0, RZ ;  /* 0xffffff603b3b7824 */ /* 0x000fca00078e02ff */
[----:B------:R-:W-:-:S14]  /*1010*/  R2UR UR9, R59 ;  /* 0x000000003b0972ca */ /* 0x000fdc00000e0000 */
[----:B------:R-:W2:Y:S01]  /*1020*/  LDCU UR9, c[0x0][UR9+0x2b0] ;  /* 0x00005600090977ac */ /* 0x000ea20008000800 */
[----:B------:R-:W-:Y:S01]  /*1030*/  NOP ;  /* 0x0000000000007918 */ /* 0x000fe20000000000 */
[----:B------:R-:W-:-:S05]  /*1040*/  CS2R.32 R59, SR_CgaSize ;  /* 0x00000000003b7805 */ /* 0x000fca0000008a00 */
[----:B------:R-:W-:-:S05]  /*1050*/  IMAD R59, R59, -0xa0, RZ ;  /* 0xffffff603b3b7824 */ /* 0x000fca00078e02ff */
[----:B------:R-:W-:-:S14]  /*1060*/  R2UR UR7, R59 ;  /* 0x000000003b0772ca */ /* 0x000fdc00000e0000 */
[----:B------:R-:W3:Y:S01]  /*1070*/  LDCU UR7, c[0x0][UR7+0x2b4] ;  /* 0x00005680070777ac */ /* 0x000ee20008000800 */
[----:B------:R-:W4:Y:S08]  /*1080*/  S2UR UR4, SR_CTAID.Y ;  /* 0x00000000000479c3 */ /* 0x000f300000002600 */
[----:B------:R-:W3:Y:S01]  /*1090*/  LDC R10, c[0x0][0xb24] ;  /* 0x0002c900ff0a7b82 */ /* 0x000ee20000000800 */
[----:B-1----:R-:W-:-:S02]  /*10a0*/  I2FP.F32.U32 R59, UR5 ;  /* 0x00000005003b7c45 */ /* 0x002fc40008201000 */
[----:B------:R-:W-:-:S05]  /*10b0*/  CS2R.32 R3, SR_CgaSize ;  /* 0x0000000000037805 */ /* 0x000fca0000008a00 */
[----:B------:R-:W-:-:S06]  /*10c0*/  IMAD R3, R3, -0xa0, RZ ;  /* 0xffffff6003037824 */ /* 0x000fcc00078e02ff */
[----:B------:R-:W1:Y:S01]  /*10d0*/  LDC R3, c[0x0][R3+0x2a0] ;  /* 0x0000a80003037b82 */ /* 0x000e620000000800 */
[----:B------:R-:W-:Y:S01]  /*10e0*/  MOV R21, UR5 ;  /* 0x0000000500157c02 */ /* 0x000fe20008000f00 */
[----:B--2---:R-:W-:Y:S01]  /*10f0*/  FMUL R59, R59, UR9 ;  /* 0x000000093b3b7c20 */ /* 0x004fe20008400000 */
[----:B----4-:R-:W-:Y:S02]  /*1100*/  I2FP.F32.U32 R58, UR4 ;  /* 0x00000004003a7c45 */ /* 0x010fe40008201000 */
[----:B------:R-:W-:-:S05]  /*1110*/  CS2R.32 R2, SR_CgaSize ;  /* 0x0000000000027805 */ /* 0x000fca0000008a00 */
[----:B------:R-:W-:-:S06]  /*1120*/  IMAD R2, R2, -0xa0, RZ ;  /* 0xffffff6002027824 */ /* 0x000fcc00078e02ff */
[----:B------:R-:W2:Y:S01]  /*1130*/  LDC R2, c[0x0][R2+0x2a4] ;  /* 0x0000a90002027b82 */ /* 0x000ea20000000800 */
[----:B------:R-:W-:Y:S01]  /*1140*/  MOV R20, UR4 ;  /* 0x0000000400147c02 */ /* 0x000fe20008000f00 */
[----:B------:R-:W4:Y:S01]  /*1150*/  F2I.U32.TRUNC.NTZ R59, R59 ;  /* 0x0000003b003b7305 */ /* 0x000f22000020f000 */
[----:B---3--:R-:W-:-:S05]  /*1160*/  FMUL R58, R58, UR7 ;  /* 0x000000073a3a7c20 */ /* 0x008fca0008400000 */
[----:B------:R-:W-:Y:S01]  /*1170*/  BAR.SYNC.DEFER_BLOCKING 0x0 ;  /* 0x0000000000007b1d */ /* 0x000fe20000010000 */
[----:B------:R-:W-:-:S05]  /*1180*/  ISETP.GE.AND P0, PT, R10, 0x1, PT ;  /* 0x000000010a00780c */ /* 0x000fca0003f06270 */
[----:B------:R-:W3:Y:S02]  /*1190*/  F2I.U32.TRUNC.NTZ R58, R58 ;  /* 0x0000003a003a7305 */ /* 0x000ee4000020f000 */
[----:B------:R-:W2:Y:S01]  /*11a0*/  S2UR UR36, SR_CTAID.Z ;  /* 0x00000000002479c3 */ /* 0x000ea20000002700 */
[----:B----4-:R-:W-:-:S05]  /*11b0*/  IADD3 R59, PT, PT, -R59, RZ, RZ ;  /* 0x000000ff3b3b7210 */ /* 0x010fca0007ffe1ff */
[----:B-1----:R-:W-:Y:S01]  /*11c0*/  IMAD R59, R3, R59, UR5 ;  /* 0x00000005033b7e24 */ /* 0x002fe2000f8e023b */
[----:B---3--:R-:W-:-:S05]  /*11d0*/  IADD3 R58, PT, PT, -R58, RZ, RZ ;  /* 0x000000ff3a3a7210 */ /* 0x008fca0007ffe1ff */
[----:B--2---:R-:W-:Y:S01]  /*11e0*/  IMAD R58, R2, R58, UR4 ;  /* 0x00000004023a7e24 */ /* 0x004fe2000f8e023a */
[----:B------:R-:W-:Y:S06]  /*11f0*/  @!P0 BRA `(.L_x_16) ;  /* 0x0000000000b88947 */ /* 0x000fec0003800000 */
[----:B------:R-:W1:Y:S01]  /*1200*/  LDC.64 R4, c[0x0][0xb18] ;  /* 0x0002c600ff047b82 */ /* 0x000e620000000a00 */
[----:B------:R-:W-:-:S07]  /*1210*/  ISETP.NE.AND P0, PT, R10, 0x1, PT ;  /* 0x000000010a00780c */ /* 0x000fce0003f05270 */
[----:B------:R-:W2:Y:S08]  /*1220*/  LDC R9, c[0x0][0xb0c] ;  /* 0x0002c300ff097b82 */ /* 0x000eb00000000800 */
[----:B------:R-:W3:Y:S08]  /*1230*/  LDC R12, c[0x0][0x370] ;  /* 0x0000dc00ff0c7b82 */ /* 0x000ef00000000800 */
[----:B------:R-:W4:Y:S01]  /*1240*/  LDC R11, c[0x0][0x374] ;  /* 0x0000dd00ff0b7b82 */ /* 0x000f220000000800 */
[----:B-1----:R-:W-:-:S07]  /*1250*/  ISETP.NE.AND P1, PT, R4, 0x1, PT ;  /* 0x000000010400780c */ /* 0x002fce0003f25270 */
[----:B------:R-:W3:Y:S01]  /*1260*/  LDC.64 R6, c[0x0][0xb10] ;  /* 0x0002c400ff067b82 */ /* 0x000ee20000000a00 */
[----:B--2---:R-:W-:-:S07]  /*1270*/  ISETP.NE.AND P2, PT, R9, 0x1, PT ;  /* 0x000000010900780c */ /* 0x004fce0003f45270 */
[----:B------:R-:W1:Y:S08]  /*1280*/  LDC R8, c[0x0][0xb20] ;  /* 0x0002c800ff087b82 */ /* 0x000e700000000800 */
[----:B------:R-:W2:Y:S01]  /*1290*/  LDC.64 R2, c[0x0][0xb28] ;  /* 0x0002ca00ff027b82 */ /* 0x000ea20000000a00 */
[----:B----4-:R-:W-:-:S04]  /*12a0*/  IMAD.HI.U32 R13, R11, R5, RZ ;  /* 0x000000050b0d7227 */ /* 0x010fc800078e00ff */
[----:B------:R-:W-:-:S04]  /*12b0*/  IMAD.HI.U32 R5, R20, R5, RZ ;  /* 0x0000000514057227 */ /* 0x000fc800078e00ff */
[----:B---3--:R-:W-:-:S05]  /*12c0*/  IMAD.HI.U32 R14, R12, R6, RZ ;  /* 0x000000060c0e7227 */ /* 0x008fca00078e00ff */
[-C--:B------:R-:W-:Y:S01]  /*12d0*/  @P2 SHF.R.U32.HI R12, RZ, R7.reuse, R14 ;  /* 0x00000007ff0c2219 */ /* 0x080fe2000001160e */
[----:B------:R-:W-:Y:S01]  /*12e0*/  IMAD.HI.U32 R14, R21, R6, RZ ;  /* 0x00000006150e7227 */ /* 0x000fe200078e00ff */
[-C--:B-1----:R-:W-:Y:S02]  /*12f0*/  @P1 SHF.R.U32.HI R11, RZ, R8.reuse, R13 ;  /* 0x00000008ff0b1219 */ /* 0x082fe4000001160d */
[----:B------:R-:W-:Y:S02]  /*1300*/  SHF.R.U32.HI R5, RZ, R8, R5 ;  /* 0x00000008ff057219 */ /* 0x000fe40000011605 */
[----:B------:R-:W-:Y:S02]  /*1310*/  SHF.R.U32.HI R14, RZ, R7, R14 ;  /* 0x00000007ff0e7219 */ /* 0x000fe4000001160e */
[----:B------:R-:W-:Y:S01]  /*1320*/  SEL R5, R20, R5, !P1 ;  /* 0x0000000514057207 */ /* 0x000fe20004800000 */
[----:B--2---:R-:W-:Y:S01]  /*1330*/  IMAD.HI.U32 R13, R11, R2, RZ ;  /* 0x000000020b0d7227 */ /* 0x004fe200078e00ff */
[----:B------:R-:W-:-:S03]  /*1340*/  SEL R14, R21, R14, !P2 ;  /* 0x0000000e150e7207 */ /* 0x000fc60005000000 */
[----:B------:R-:W-:Y:S01]  /*1350*/  IMAD.HI.U32 R6, R12, R2, RZ ;  /* 0x000000020c067227 */ /* 0x000fe200078e00ff */
[----:B------:R-:W-:-:S04]  /*1360*/  @P0 SHF.R.U32.HI R11, RZ, R3, R13 ;  /* 0x00000003ff0b0219 */ /* 0x000fc8000001160d */
[----:B------:R-:W-:Y:S01]  /*1370*/  @P0 SHF.R.U32.HI R12, RZ, R3, R6 ;  /* 0x00000003ff0c0219 */ /* 0x000fe20000011606 */
[----:B------:R-:W-:-:S04]  /*1380*/  IMAD R11, R11, R10, RZ ;  /* 0x0000000a0b0b7224 */ /* 0x000fc800078e02ff */
[----:B------:R-:W-:Y:S01]  /*1390*/  IMAD R6, R12, R10, RZ ;  /* 0x0000000a0c067224 */ /* 0x000fe200078e02ff */
[----:B------:R-:W-:-:S04]  /*13a0*/  ISETP.GE.AND P1, PT, R5, R11, PT ;  /* 0x0000000b0500720c */ /* 0x000fc80003f26270 */
[----:B------:R-:W-:Y:S01]  /*13b0*/  ISETP.GE.OR P1, PT, R14, R6, P1 ;  /* 0x000000060e00720c */ /* 0x000fe20000f26670 */
[----:B------:R-:W-:-:S05]  /*13c0*/  IMAD.HI.U32 R6, R5, R2, RZ ;  /* 0x0000000205067227 */ /* 0x000fca00078e00ff */
[----:B------:R-:W-:-:S04]  /*13d0*/  SHF.R.U32.HI R6, RZ, R3, R6 ;  /* 0x00000003ff067219 */ /* 0x000fc80000011606 */
[----:B------:R-:W-:-:S03]  /*13e0*/  SEL R6, R5, R6, !P0 ;  /* 0x0000000605067207 */ /* 0x000fc60004000000 */
[----:B------:R-:W-:Y:S01]  /*13f0*/  @!P1 IMAD.HI.U32 R7, R14, R2, RZ ;  /* 0x000000020e079227 */ /* 0x000fe200078e00ff */
[----:B------:R-:W-:-:S04]  /*1400*/  IADD3 R2, PT, PT, -R6, RZ, RZ ;  /* 0x000000ff06027210 */ /* 0x000fc80007ffe1ff */
[----:B------:R-:W-:Y:S01]  /*1410*/  @!P1 SHF.R.U32.HI R3, RZ, R3, R7 ;  /* 0x00000003ff039219 */ /* 0x000fe20000011607 */
[----:B------:R-:W-:Y:S01]  /*1420*/  IMAD R2, R10, R2, R5 ;  /* 0x000000020a027224 */ /* 0x000fe200078e0205 */
[----:B------:R-:W-:Y:S02]  /*1430*/  IADD3 R7, PT, PT, -R5, RZ, RZ ;  /* 0x000000ff05077210 */ /* 0x000fe40007ffe1ff */
[----:B------:R-:W-:-:S03]  /*1440*/  @!P1 SEL R3, R14, R3, !P0 ;  /* 0x000000030e039207 */ /* 0x000fc60004000000 */
[----:B------:R-:W-:Y:S02]  /*1450*/  IMAD R7, R4, R7, R20 ;  /* 0x0000000704077224 */ /* 0x000fe400078e0214 */
[--C-:B------:R-:W-:Y:S02]  /*1460*/  @!P1 IMAD.IADD R6, R6, 0x1, -R3.reuse ;  /* 0x0000000106069824 */ /* 0x100fe400078e0a03 */
[----:B------:R-:W-:Y:S01]  /*1470*/  @!P1 IMAD R3, R2, R12, R3 ;  /* 0x0000000c02039224 */ /* 0x000fe200078e0203 */
[----:B------:R-:W-:Y:S01]  /*1480*/  IADD3 R2, PT, PT, -R14, RZ, RZ ;  /* 0x000000ff0e027210 */ /* 0x000fe20007ffe1ff */
[----:B------:R-:W-:Y:S02]  /*1490*/  @!P1 IMAD R5, R6, R10, R14 ;  /* 0x0000000a06059224 */ /* 0x000fe400078e020e */
[----:B------:R-:W-:Y:S02]  /*14a0*/  @!P1 IMAD.MOV.U32 R14, RZ, RZ, R3 ;  /* 0x000000ffff0e9224 */ /* 0x000fe400078e0003 */
[----:B------:R-:W-:-:S02]  /*14b0*/  IMAD R2, R9, R2, R21 ;  /* 0x0000000209027224 */ /* 0x000fc400078e0215 */
[----:B------:R-:W-:Y:S02]  /*14c0*/  IMAD R20, R5, R4, R7 ;  /* 0x0000000405147224 */ /* 0x000fe400078e0207 */
[----:B------:R-:W-:Y:S02]  /*14d0*/  IMAD R21, R14, R9, R2 ;  /* 0x000000090e157224 */ /* 0x000fe400078e0202 */
.L_x_16:
[----:B------:R-:W1:Y:S01]  /*14e0*/  LDCU UR4, c[0x0][0xb30] ;  /* 0x00016600ff0477ac */ /* 0x000e620008000800 */
[----:B------:R-:W2:Y:S08]  /*14f0*/  S2UR UR37, SR_CgaCtaId ;  /* 0x00000000002579c3 */ /* 0x000eb00000008800 */
[----:B------:R-:W3:Y:S01]  /*1500*/  LDC R26, c[0x0][0xb24] ;  /* 0x0002c900ff1a7b82 */ /* 0x000ee20000000800 */
[----:B-1----:R-:W-:-:S09]  /*1510*/  UISETP.NE.AND UP1, UPT, UR4, 0x1, UPT ;  /* 0x000000010400788c */ /* 0x002fd2000bf25270 */
[----:B--2---:R-:W-:Y:S05]  /*1520*/  BRA.U UP1, `(.L_x_17) ;  /* 0x0000000101407547 */ /* 0x004fea000b800000 */
[----:B------:R-:W1:Y:S08]  /*1530*/  LDC.64 R4, c[0x0][0xb10] ;  /* 0x0002c400ff047b82 */ /* 0x000e700000000a00 */
[----:B------:R-:W2:Y:S08]  /*1540*/  LDC.64 R2, c[0x0][0xb18] ;  /* 0x0002c600ff027b82 */ /* 0x000eb00000000a00 */
[----:B------:R-:W4:Y:S08]  /*1550*/  LDC R6, c[0x0][0xb20] ;  /* 0x0002c800ff067b82 */ /* 0x000f300000000800 */
[----:B------:R-:W3:Y:S01]  /*1560*/  LDC R7, c[0x0][0xb0c] ;  /* 0x0002c300ff077b82 */ /* 0x000ee20000000800 */
[----:B-1----:R-:W-:-:S05]  /*1570*/  IMAD.HI.U32 R4, R21, R4, RZ ;  /* 0x0000000415047227 */ /* 0x002fca00078e00ff */
[----:B------:R-:W-:Y:S01]  /*1580*/  SHF.R.U32.HI R4, RZ, R5, R4 ;  /* 0x00000005ff047219 */ /* 0x000fe20000011604 */
[----:B--2---:R-:W-:Y:S01]  /*1590*/  IMAD.HI.U32 R3, R20, R3, RZ ;  /* 0x0000000314037227 */ /* 0x004fe200078e00ff */
[----:B------:R-:W-:-:S04]  /*15a0*/  ISETP.NE.AND P0, PT, R2, 0x1, PT ;  /* 0x000000010200780c */ /* 0x000fc80003f05270 */
[----:B----4-:R-:W-:-:S04]  /*15b0*/  SHF.R.U32.HI R3, RZ, R6, R3 ;  /* 0x00000006ff037219 */ /* 0x010fc80000011603 */
[----:B------:R-:W-:Y:S02]  /*15c0*/  SEL R3, R20, R3, !P0 ;  /* 0x0000000314037207 */ /* 0x000fe40004000000 */
[----:B---3--:R-:W-:-:S04]  /*15d0*/  ISETP.NE.AND P1, PT, R7, 0x1, PT ;  /* 0x000000010700780c */ /* 0x008fc80003f25270 */
[----:B------:R-:W-:-:S05]  /*15e0*/  SEL R4, R21, R4, !P1 ;  /* 0x0000000415047207 */ /* 0x000fca0004800000 */
[----:B------:R-:W-:Y:S02]  /*15f0*/  IMAD.IADD R5, R3, 0x1, -R4 ;  /* 0x0000000103057824 */ /* 0x000fe400078e0a04 */
[----:B------:R-:W-:Y:S02]  /*1600*/  IMAD.IADD R3, R4, 0x1, -R3 ;  /* 0x0000000104037824 */ /* 0x000fe400078e0a03 */
[----:B------:R-:W-:Y:S02]  /*1610*/  IMAD R21, R5, R7, R21 ;  /* 0x0000000705157224 */ /* 0x000fe400078e0215 */
[----:B------:R-:W-:-:S07]  /*1620*/  IMAD R20, R3, R2, R20 ;  /* 0x0000000203147224 */ /* 0x000fce00078e0214 */
.L_x_17:
[----:B------:R-:W-:Y:S01]  /*1630*/  BAR.SYNC.DEFER_BLOCKING 0x0 ;  /* 0x0000000000007b1d */ /* 0x000fe20000010000 */
[----:B------:R-:W-:Y:S01]  /*1640*/  UISETP.NE.AND UP1, UPT, UR8, 0x2, UPT ;  /* 0x000000020800788c */ /* 0x000fe2000bf25270 */
[----:B------:R-:W-:Y:S02]  /*1650*/  ISETP.NE.OR P5, PT, R0, 0x2, !P5 ;  /* 0x000000020000780c */ /* 0x000fe40006fa5670 */
[----:B------:R-:W-:-:S06]  /*1660*/  LOP3.LUT R2, R70, 0x1f, RZ, 0xc0, !PT ;  /* 0x0000001f46027812 */ /* 0x000fcc00078ec0ff */
[----:B------:R-:W-:Y:S05]  /*1670*/  BRA.U UP1, `(.L_x_18) ;  /* 0x0000001d016c7547 */ /* 0x000fea000b800000 */
[----:B------:R-:W1:Y:S01]  /*1680*/  LDCU UR13, c[0x0][0x38c] ;  /* 0x00007180ff0d77ac */ /* 0x000e620008000800 */
[----:B------:R-:W2:Y:S01]  /*1690*/  LDC R8, c[0x0][0x370] ;  /* 0x0000dc00ff087b82 */ /* 0x000ea20000000800 */
[----:B------:R-:W-:Y:S01]  /*16a0*/  PLOP3.LUT P1, PT, PT, PT, UP2, 0x80, 0x8 ;  /* 0x000000000008781c */ /* 0x000fe20003f2f028 */
[----:B------:R-:W-:Y:S01]  /*16b0*/  IMAD.MOV.U32 R15, RZ, RZ, 0x1 ;  /* 0x00000001ff0f7424 */ /* 0x000fe200078e00ff */
[----:B------:R-:W-:Y:S01]  /*16c0*/  ISETP.EQ.OR P4, PT, R2, RZ, P5 ;  /* 0x000000ff0200720c */ /* 0x000fe20002f82670 */
[----:B------:R-:W-:Y:S01]  /*16d0*/  IMAD.MOV.U32 R14, RZ, RZ, RZ ;  /* 0x000000ffff0e7224 */ /* 0x000fe200078e00ff */
[----:B------:R-:W-:Y:S02]  /*16e0*/  PLOP3.LUT P1, PT, P1, PT, PT, 0x8, 0x80 ;  /* 0x000000000080781c */ /* 0x000fe40000f2e170 */
[----:B------:R-:W-:Y:S01]  /*16f0*/  CS2R R12, SRZ ;  /* 0x00000000000c7805 */ /* 0x000fe2000001ff00 */
[----:B------:R-:W-:Y:S01]  /*1700*/  IMAD.MOV.U32 R11, RZ, RZ, 0x1 ;  /* 0x00000001ff0b7424 */ /* 0x000fe200078e00ff */
[----:B------:R-:W4:Y:S01]  /*1710*/  LDC R0, c[0x0][0x374] ;  /* 0x0000dd00ff007b82 */ /* 0x000f220000000800 */
[----:B------:R-:W2:Y:S01]  /*1720*/  LDCU.64 UR22, c[0x0][0x348] ;  /* 0x00006900ff1677ac */ /* 0x000ea20008000a00 */
[----:B------:R-:W-:Y:S01]  /*1730*/  UMOV UR6, URZ ;  /* 0x000000ff00067c82 */ /* 0x000fe20008000000 */
[----:B-1----:R-:W-:-:S04]  /*1740*/  UIADD3 UR5, UPT, UPT, UR13, 0x1f, URZ ;  /* 0x0000001f0d057890 */ /* 0x002fc8000fffe0ff */
[----:B------:R-:W-:-:S04]  /*1750*/  USHF.R.S32.HI UR4, URZ, 0x1f, UR5 ;  /* 0x0000001fff047899 */ /* 0x000fc80008011405 */
[----:B------:R-:W-:-:S04]  /*1760*/  ULEA.HI UR4, UR4, UR5, URZ, 0x5 ;  /* 0x0000000504047291 */ /* 0x000fc8000f8f28ff */
[----:B------:R-:W-:Y:S02]  /*1770*/  USHF.R.S32.HI UR15, URZ, 0x5, UR4 ;  /* 0x00000005ff0f7899 */ /* 0x000fe40008011404 */
[----:B------:R-:W-:Y:S02]  /*1780*/  UIADD3 UR4, UPT, UPT, UR13, -0x1, URZ ;  /* 0xffffffff0d047890 */ /* 0x000fe4000fffe0ff */
[----:B------:R-:W-:Y:S02]  /*1790*/  UISETP.LT.U32.AND UP0, UPT, UR15, 0x1a, UPT ;  /* 0x0000001a0f00788c */ /* 0x000fe4000bf01070 */
[----:B------:R-:W-:Y:S02]  /*17a0*/  UISETP.GE.U32.AND UP1, UPT, UR4, -0x3f, UPT ;  /* 0xffffffc10400788c */ /* 0x000fe4000bf26070 */
[----:B------:R-:W-:Y:S02]  /*17b0*/  USEL UR14, UR15, 0x1a, UP0 ;  /* 0x0000001a0f0e7887 */ /* 0x000fe40008000000 */
[----:B------:R-:W-:-:S02]  /*17c0*/  UIADD3 UR13, UPT, UPT, UR13, 0x3e, URZ ;  /* 0x0000003e0d0d7890 */ /* 0x000fc4000fffe0ff */
[----:B------:R-:W-:Y:S02]  /*17d0*/  UIADD3 UR5, UPT, UPT, UR14, -0x1, URZ ;  /* 0xffffffff0e057890 */ /* 0x000fe4000fffe0ff */
[----:B------:R-:W-:-:S03]  /*17e0*/  UIADD3 UR7, UPT, UPT, UR15, -UR14, URZ ;  /* 0x8000000e0f077290 */ /* 0x000fc6000fffe0ff */
[----:B------:R-:W-:-:S04]  /*17f0*/  @UP1 UIADD3 UR5, UPT, UPT, UR14, URZ, URZ ;  /* 0x000000ff0e051290 */ /* 0x000fc8000fffe0ff */
[----:B--2---:R-:W-:-:S12]  /*1800*/  UIADD3 UR5, UPT, UPT, UR5, 0x1, URZ ;  /* 0x0000000105057890 */ /* 0x004fd8000fffe0ff */
.L_x_36:
[----:B------:R-:W-:Y:S01]  /*1810*/  UISETP.NE.AND UP0, UPT, UR37, URZ, UPT ;  /* 0x000000ff2500728c */ /* 0x000fe2000bf05270 */
[----:B------:R-:W1:Y:S08]  /*1820*/  S2UR UR37, SR_CgaCtaId ;  /* 0x00000000002579c3 */ /* 0x000e700000008800 */
[----:B------:R-:W-:Y:S05]  /*1830*/  BRA.U UP0, `(.L_x_19) ;  /* 0x0000000100347547 */ /* 0x000fea000b800000 */
[----:B------:R-:W2:Y:S01]  /*1840*/  S2R R2, SR_CgaCtaId ;  /* 0x0000000000027919 */ /* 0x000ea20000008800 */
[----:B------:R-:W-:-:S04]  /*1850*/  MOV R3, 0x400 ;  /* 0x0000040000037802 */ /* 0x000fc80000000f00 */
[----:B--2---:R-:W-:Y:S02]  /*1860*/  LEA R2, R2, R3, 0x18 ;  /* 0x0000000302027211 */ /* 0x004fe400078ec0ff */
[----:B------:R-:W-:-:S03]  /*1870*/  SHF.L.U32 R3, R11, 0x1f, RZ ;  /* 0x0000001f0b037819 */ /* 0x000fc600000006ff */
[----:B------:R-:W-:-:S04]  /*1880*/  IMAD R2, R12, 0x8, R2 ;  /* 0x000000080c027824 */ /* 0x000fc800078e0202 */
[----:B------:R-:W2:Y:S02]  /*1890*/  SYNCS.PHASECHK.TRANS64.TRYWAIT P0, [R2+URZ+0x250], R3 ;  /* 0x00025003020075a7 */ /* 0x000ea400080011ff */
[----:B--2---:R-:W-:Y:S05]  /*18a0*/  @!P0 BRA `(.L_x_20) ;  /* 0x0000006000c88947 */ /* 0x004fea0003800000 */
.L_x_138:
[----:B------:R-:W-:Y:S01]  /*18b0*/  VIADD R12, R12, 0x1 ;  /* 0x000000010c0c7836 */ /* 0x000fe20000000000 */
[----:B------:R2:W-:Y:S04]  /*18c0*/  SYNCS.ARRIVE.TRANS64.A1T0 RZ, [R2+URZ+0x240], RZ ;  /* 0x000240ff02ff79a7 */ /* 0x0005e800081000ff */
[----:B------:R-:W-:-:S04]  /*18d0*/  ISETP.NE.AND P0, PT, R12, 0x2, PT ;  /* 0x000000020c00780c */ /* 0x000fc80003f05270 */
[----:B------:R-:W-:Y:S02]  /*18e0*/  SEL R12, R12, RZ, P0 ;  /* 0x000000ff0c0c7207 */ /* 0x000fe40000000000 */
[----:B--2---:R-:W-:-:S04]  /*18f0*/  SEL R2, RZ, 0x1, P0 ;  /* 0x00000001ff027807 */ /* 0x004fc80000000000 */
[----:B------:R-:W-:-:S07]  /*1900*/  LOP3.LUT R11, R11, R2, RZ, 0x3c, !PT ;  /* 0x000000020b0b7212 */ /* 0x000fce00078e3cff */
.L_x_19:
[----:B------:R-:W-:Y:S01]  /*1910*/  UMOV UR4, 0x400 ;  /* 0x0000040000047882 */ /* 0x000fe20000000000 */
[----:B------:R-:W-:Y:S01]  /*1920*/  SHF.L.U32 R2, R15, 0x1f, RZ ;  /* 0x0000001f0f027819 */ /* 0x000fe200000006ff */
[----:B-1----:R-:W-:Y:S01]  /*1930*/  ULEA UR4, UR37, UR4, 0x18 ;  /* 0x0000000425047291 */ /* 0x002fe2000f8ec0ff */
[----:B------:R-:W-:Y:S01]  /*1940*/  R2UR UR35, R21 ;  /* 0x00000000152372ca */ /* 0x000fe200000e0000 */
[----:B------:R-:W-:Y:S01]  /*1950*/  UISETP.GE.U32.AND UP0, UPT, UR13, 0x3f, UPT ;  /* 0x0000003f0d00788c */ /* 0x000fe2000bf06070 */
[----:B------:R-:W-:Y:S01]  /*1960*/  R2UR UR11, R20 ;  /* 0x00000000140b72ca */ /* 0x000fe200000e0000 */
[----:B------:R-:W-:Y:S01]  /*1970*/  ULEA UR8, UR6, UR4, 0x3 ;  /* 0x0000000406087291 */ /* 0x000fe2000f8e18ff */
[----:B------:R-:W-:-:S08]  /*1980*/  UMOV UR24, URZ ;  /* 0x000000ff00187c82 */ /* 0x000fd00008000000 */
[----:B------:R1:W2:Y:S01]  /*1990*/  SYNCS.PHASECHK.TRANS64.TRYWAIT P0, [UR8+0xd0], R2 ;  /* 0x0000d002ff0075a7 */ /* 0x0002a20008001108 */
[----:B------:R-:W-:Y:S02]  /*19a0*/  USHF.L.U32 UR35, UR35, 0x6, URZ ;  /* 0x0000000623237899 */ /* 0x000fe400080006ff */
[----:B------:R-:W-:Y:S01]  /*19b0*/  USHF.L.U32 UR11, UR11, 0x6, URZ ;  /* 0x000000060b0b7899 */ /* 0x000fe200080006ff */
[----:B------:R-:W-:Y:S11]  /*19c0*/  BRA.U !UP0, `(.L_x_21) ;  /* 0x0000000108a47547 */ /* 0x000ff6000b800000 */
[----:B------:R-:W-:Y:S01]  /*19d0*/  UMOV UR16, URZ ;  /* 0x000000ff00107c82 */ /* 0x000fe20008000000 */
[----:B------:R-:W-:-:S05]  /*19e0*/  UMOV UR17, UR6 ;  /* 0x0000000600117c82 */ /* 0x000fca0008000000 */
.L_x_26:
[----:B-1----:R-:W-:Y:S01]  /*19f0*/  ULEA UR33, UR17, UR4, 0x3 ;  /* 0x0000000411217291 */ /* 0x002fe2000f8e18ff */
[----:B--2---:R-:W-:Y:S01]  /*1a00*/  @!P5 MOV R3, 0x2000 ;  /* 0x000020000003d802 */ /* 0x004fe20000000f00 */
[----:B--2---:R-:W-:Y:S10]  /*1a10*/  @P0 BRA `(.L_x_22) ;  /* 0x00000000000c0947 */ /* 0x004ff40003800000 */
[----:B------:R-:W-:-:S04]  /*1a20*/  SHF.L.U32 R4, R15, 0x1f, RZ ;  /* 0x0000001f0f047819 */ /* 0x000fc800000006ff */
[----:B------:R-:W2:Y:S02]  /*1a30*/  SYNCS.PHASECHK.TRANS64.TRYWAIT P0, [UR33+0xd0], R4 ;  /* 0x0000d004ff0075a7 */ /* 0x000ea40008001121 */
[----:B--2---:R-:W-:Y:S05]  /*1a40*/  @!P0 BRA `(.L_x_23) ;  /* 0x0000006000748947 */ /* 0x004fea0003800000 */
.L_x_22:
[----:B------:R2:W-:Y:S01]  /*1a50*/  @!P5 SYNCS.ARRIVE.TRANS64 RZ, [UR33], R3 ;  /* 0x00000003ffffd9a7 */ /* 0x0005e20008000021 */
[----:B------:R-:W-:Y:S04]  /*1a60*/  BSSY.RECONVERGENT B0, `(.L_x_24) ;  /* 0x0000003000007945 */ /* 0x000fe80003800200 */
[----:B------:R-:W-:Y:S05]  /*1a70*/  @P4 BRA `(.L_x_25) ;  /* 0x0000000000044947 */ /* 0x000fea0003800000 */
[----:B------:R-:W-:Y:S05]  /*1a80*/  BPT.TRAP 0x1 ;  /* 0x000000040000795c */ /* 0x000fea0000300000 */
.L_x_25:
[----:B------:R-:W-:Y:S05]  /*1a90*/  BSYNC.RECONVERGENT B0 ;  /* 0x0000000000007941 */ /* 0x000fea0003800200 */
.L_x_24:
[----:B------:R-:W-:Y:S02]  /*1aa0*/  UIADD3 UR6, UPT, UPT, UR17, 0x1, URZ ;  /* 0x0000000111067890 */ /* 0x000fe4000fffe0ff */
[----:B------:R-:W-:Y:S02]  /*1ab0*/  UIADD3 UR26, UP1, UPT, UR22, 0x80, URZ ;  /* 0x00000080161a7890 */ /* 0x000fe4000ff3e0ff */
[----:B------:R-:W-:Y:S02]  /*1ac0*/  UISETP.NE.AND UP0, UPT, UR6, 0x1a, UPT ;  /* 0x0000001a0600788c */ /* 0x000fe4000bf05270 */
[----:B------:R-:W-:Y:S02]  /*1ad0*/  USHF.L.U32 UR34, UR16, 0x5, URZ ;  /* 0x0000000510227899 */ /* 0x000fe400080006ff */
[----:B------:R-:W-:Y:S02]  /*1ae0*/  USEL UR9, URZ, 0x1, UP0 ;  /* 0x00000001ff097887 */ /* 0x000fe40008000000 */
[----:B------:R-:W-:-:S02]  /*1af0*/  USEL UR6, UR6, URZ, UP0 ;  /* 0x000000ff06067287 */ /* 0x000fc40008000000 */
[----:B------:R-:W-:Y:S02]  /*1b00*/  UIADD3 UR20, UP0, UPT, UR22, 0x180, URZ ;  /* 0x0000018016147890 */ /* 0x000fe4000ff1e0ff */
[----:B------:R-:W-:Y:S01]  /*1b10*/  ULEA UR8, UR6, UR4, 0x3 ;  /* 0x0000000406087291 */ /* 0x000fe2000f8e18ff */
[----:B------:R-:W-:Y:S01]  /*1b20*/  LOP3.LUT R15, R15, UR9, RZ, 0x3c, !PT ;  /* 0x000000090f0f7c12 */ /* 0x000fe2000f8e3cff */
[----:B------:R-:W-:Y:S02]  /*1b30*/  UIADD3.X UR27, UPT, UPT, URZ, UR23, URZ, UP1, !UPT ;  /* 0x00000017ff1b7290 */ /* 0x000fe40008ffe4ff */
[----:B------:R-:W-:Y:S01]  /*1b40*/  UIADD3.X UR21, UPT, UPT, URZ, UR23, URZ, UP0, !UPT ;  /* 0x00000017ff157290 */ /* 0x000fe200087fe4ff */
[----:B-1----:R-:W-:Y:S01]  /*1b50*/  SHF.L.U32 R2, R15, 0x1f, RZ ;  /* 0x0000001f0f027819 */ /* 0x002fe200000006ff */
[----:B------:R-:W-:Y:S01]  /*1b60*/  UMOV UR18, 0x0 ;  /* 0x0000000000127882 */ /* 0x000fe20000000000 */
[----:B------:R-:W-:Y:S01]  /*1b70*/  UMOV UR19, 0x10000000 ;  /* 0x1000000000137882 */ /* 0x000fe20000000000 */
[----:B------:R-:W-:Y:S01]  /*1b80*/  UMOV UR12, UR36 ;  /* 0x00000024000c7c82 */ /* 0x000fe20008000000 */
[----:B------:R1:W1:Y:S01]  /*1b90*/  SYNCS.PHASECHK.TRANS64.TRYWAIT P0, [UR8+0xd0], R2 ;  /* 0x0000d002ff0075a7 */ /* 0x0002620008001108 */
[----:B------:R-:W-:Y:S01]  /*1ba0*/  ULEA UR8, UR17, UR4, 0xc ;  /* 0x0000000411087291 */ /* 0x000fe2000f8e60ff */
[----:B------:R-:W-:Y:S01]  /*1bb0*/  UMOV UR9, UR33 ;  /* 0x0000002100097c82 */ /* 0x000fe20008000000 */
[----:B------:R-:W-:-:S02]  /*1bc0*/  UMOV UR10, UR34 ;  /* 0x00000022000a7c82 */ /* 0x000fc40008000000 */
[----:B------:R-:W-:Y:S02]  /*1bd0*/  UIADD3 UR32, UPT, UPT, UR8, 0x3600, URZ ;  /* 0x0000360008207890 */ /* 0x000fe4000fffe0ff */
[----:B------:R-:W-:Y:S02]  /*1be0*/  UIADD3 UR8, UPT, UPT, UR8, 0x1d600, URZ ;  /* 0x0001d60008087890 */ /* 0x000fe4000fffe0ff */
[----:B------:R-:W-:Y:S01]  /*1bf0*/  UIADD3 UR16, UPT, UPT, UR16, 0x1, URZ ;  /* 0x0000000110107890 */ /* 0x000fe2000fffe0ff */
[----:B------:R-:W-:Y:S01]  /*1c00*/  UMOV UR24, UR5 ;  /* 0x0000000500187c82 */ /* 0x000fe20008000000 */
[----:B------:R-:W-:Y:S02]  /*1c10*/  UMOV UR17, UR6 ;  /* 0x0000000600117c82 */ /* 0x000fe40008000000 */
[----:B------:R-:W-:Y:S01]  /*1c20*/  UISETP.NE.AND UP0, UPT, UR16, UR5, UPT ;  /* 0x000000051000728c */ /* 0x000fe2000bf05270 */
[----:B------:R1:W-:Y:S02]  /*1c30*/  UTMALDG.3D [UR32], [UR26], desc[UR18] ;  /* 0x000012201a0075b4 */ /* 0x0003e40008011000 */
[----:B------:R1:W-:Y:S06]  /*1c40*/  UTMALDG.3D [UR8], [UR20], desc[UR18] ;  /* 0x00001208140075b4 */ /* 0x0003ec0008011000 */
[----:B------:R-:W-:Y:S05]  /*1c50*/  BRA.U UP0, `(.L_x_26) ;  /* 0xfffffffd00647547 */ /* 0x000fea000b83ffff */
.L_x_21:
[----:B-1----:R-:W-:Y:S01]  /*1c60*/  ULEA UR8, UR6, UR4, 0x3 ;  /* 0x0000000406087291 */ /* 0x002fe2000f8e18ff */
[----:B------:R-:W-:Y:S01]  /*1c70*/  SHF.L.U32 R2, R15, 0x1f, RZ ;  /* 0x0000001f0f027819 */ /* 0x000fe200000006ff */
[----:B------:R-:W-:Y:S01]  /*1c80*/  @!P1 SYNCS.ARRIVE.TRANS64.A1T0 RZ, [UR4+0x1d8], RZ ;  /* 0x0001d8ffffff99a7 */ /* 0x000fe20008100004 */
[----:B------:R-:W-:-:S06]  /*1c90*/  UISETP.GT.AND UP0, UPT, UR15, UR14, UPT ;  /* 0x0000000e0f00728c */ /* 0x000fcc000bf04270 */
[----:B--2---:R1:W2:Y:S03]  /*1ca0*/  SYNCS.PHASECHK.TRANS64.TRYWAIT P0, [UR8+0xd0], R2 ;  /* 0x0000d002ff0075a7 */ /* 0x0042a60008001108 */
[----:B------:R-:W-:Y:S05]  /*1cb0*/  BRA.U !UP0, `(.L_x_27) ;  /* 0x0000000108a87547 */ /* 0x000fea000b800000 */
[----:B------:R-:W-:Y:S01]  /*1cc0*/  UIADD3 UR21, UPT, UPT, UR7, UR24, URZ ;  /* 0x0000001807157290 */ /* 0x000fe2000fffe0ff */
[----:B------:R-:W-:-:S11]  /*1cd0*/  UMOV UR25, UR6 ;  /* 0x0000000600197c82 */ /* 0x000fd60008000000 */
.L_x_32:
[----:B-1----:R-:W-:Y:S01]  /*1ce0*/  ULEA UR17, UR25, UR4, 0x3 ;  /* 0x0000000419117291 */ /* 0x002fe2000f8e18ff */
[----:B--2---:R-:W-:Y:S01]  /*1cf0*/  @!P5 MOV R3, 0x2000 ;  /* 0x000020000003d802 */ /* 0x004fe20000000f00 */
[----:B--2---:R-:W-:Y:S10]  /*1d00*/  @P0 BRA `(.L_x_28) ;  /* 0x00000000000c0947 */ /* 0x004ff40003800000 */
[----:B------:R-:W-:-:S04]  /*1d10*/  SHF.L.U32 R4, R15, 0x1f, RZ ;  /* 0x0000001f0f047819 */ /* 0x000fc800000006ff */
[----:B------:R-:W2:Y:S02]  /*1d20*/  SYNCS.PHASECHK.TRANS64.TRYWAIT P0, [UR17+0xd0], R4 ;  /* 0x0000d004ff0075a7 */ /* 0x000ea40008001111 */
[----:B--2---:R-:W-:Y:S05]  /*1d30*/  @!P0 BRA `(.L_x_29) ;  /* 0x0000005c00d08947 */ /* 0x004fea0003800000 */
.L_x_28:
[----:B------:R2:W-:Y:S01]  /*1d40*/  @!P5 SYNCS.ARRIVE.TRANS64 RZ, [UR17], R3 ;  /* 0x00000003ffffd9a7 */ /* 0x0005e20008000011 */
[----:B------:R-:W-:Y:S04]  /*1d50*/  BSSY.RECONVERGENT B0, `(.L_x_30) ;  /* 0x0000003000007945 */ /* 0x000fe80003800200 */
[----:B------:R-:W-:Y:S05]  /*1d60*/  @P4 BRA `(.L_x_31) ;  /* 0x0000000000044947 */ /* 0x000fea0003800000 */
[----:B------:R-:W-:Y:S05]  /*1d70*/  BPT.TRAP 0x1 ;  /* 0x000000040000795c */ /* 0x000fea0000300000 */
.L_x_31:
[----:B------:R-:W-:Y:S05]  /*1d80*/  BSYNC.RECONVERGENT B0 ;  /* 0x0000000000007941 */ /* 0x000fea0003800200 */
.L_x_30:
        /* <DEDUP_REMOVED lines=20> */
[----:B------:R-:W-:Y:S01]  /*1ed0*/  UIADD3 UR8, UPT, UPT, UR8, 0x1d600, URZ ;  /* 0x0001d60008087890 */ /* 0x000fe2000fffe0ff */
[----:B------:R-:W-:Y:S01]  /*1ee0*/  UMOV UR9, UR17 ;  /* 0x0000001100097c82 */ /* 0x000fe20008000000 */
[----:B------:R-:W-:Y:S01]  /*1ef0*/  UMOV UR10, UR18 ;  /* 0x00000012000a7c82 */ /* 0x000fe20008000000 */
[----:B------:R-:W-:Y:S01]  /*1f00*/  UIADD3 UR24, UPT, UPT, UR24, 0x1, URZ ;  /* 0x0000000118187890 */ /* 0x000fe2000fffe0ff */
[----:B------:R-:W-:-:S03]  /*1f10*/  UMOV UR25, UR6 ;  /* 0x0000000600197c82 */ /* 0x000fc60008000000 */
[----:B------:R1:W-:Y:S01]  /*1f20*/  UTMALDG.3D [UR16], [UR30], desc[UR26] ;  /* 0x00001a101e0075b4 */ /* 0x0003e20008011000 */
[----:B------:R-:W-:Y:S01]  /*1f30*/  UISETP.NE.AND UP0, UPT, UR24, UR21, UPT ;  /* 0x000000151800728c */ /* 0x000fe2000bf05270 */
[----:B------:R1:W-:Y:S08]  /*1f40*/  UTMALDG.3D [UR8], [UR28], desc[UR26] ;  /* 0x00001a081c0075b4 */ /* 0x0003f00008011000 */
[----:B------:R-:W-:Y:S05]  /*1f50*/  BRA.U UP0, `(.L_x_32) ;  /* 0xfffffffd00607547 */ /* 0x000fea000b83ffff */
.L_x_27:
[C---:B-1----:R-:W-:Y:S01]  /*1f60*/  LEA R2, R14.reuse, UR4, 0x3 ;  /* 0x000000040e027c11 */ /* 0x042fe2000f8e18ff */
[----:B------:R-:W-:Y:S01]  /*1f70*/  NOP ;  /* 0x0000000000007918 */ /* 0x000fe20000000000 */
[----:B--2---:R-:W-:Y:S02]  /*1f80*/  SHF.L.U32 R3, R13, 0x1f, RZ ;  /* 0x0000001f0d037819 */ /* 0x004fe400000006ff */
[----:B------:R-:W-:Y:S02]  /*1f90*/  LEA R4, R14, UR4, 0x4 ;  /* 0x000000040e047c11 */ /* 0x000fe4000f8e20ff */
[----:B------:R-:W1:Y:S02]  /*1fa0*/  SYNCS.PHASECHK.TRANS64.TRYWAIT P0, [R2+URZ+0x1e0], R3 ;  /* 0x0001e003020075a7 */ /* 0x000e6400080011ff */
[----:B-1----:R-:W-:Y:S05]  /*1fb0*/  @!P0 BRA `(.L_x_33) ;  /* 0x0000005c00488947 */ /* 0x002fea0003800000 */
.L_x_141:
[----:B------:R-:W2:Y:S01]  /*1fc0*/  LDS.128 R4, [R4+0x270] ;  /* 0x0002700004047984 */ /* 0x000ea20000000c00 */
[----:B---3--:R-:W-:Y:S01]  /*1fd0*/  ISETP.GE.AND P0, PT, R26, 0x1, PT ;  /* 0x000000011a00780c */ /* 0x008fe20003f06270 */
[----:B-1----:R-:W-:Y:S01]  /*1fe0*/  VIADD R2, R2, 0x1f0 ;  /* 0x000001f002027836 */ /* 0x002fe20000000000 */
[----:B------:R-:W-:Y:S01]  /*1ff0*/  @!PT LDS RZ, [RZ] ;  /* 0x00000000fffff984 */ /* 0x000fe20000000800 */
[----:B------:R-:W-:Y:S01]  /*2000*/  @!PT LDS RZ, [RZ] ;  /* 0x00000000fffff984 */ /* 0x000fe20000000800 */
[----:B------:R-:W-:Y:S01]  /*2010*/  @!PT LDS RZ, [RZ] ;  /* 0x00000000fffff984 */ /* 0x000fe20000000800 */
[----:B------:R-:W-:Y:S01]  /*2020*/  @!PT LDS RZ, [RZ] ;  /* 0x00000000fffff984 */ /* 0x000fe20000000800 */
[----:B------:R1:W-:Y:S06]  /*2030*/  MEMBAR.ALL.CTA ;  /* 0x0000000000007992 */ /* 0x0003ec0000008000 */
[----:B-1----:R-:W1:Y:S01]  /*2040*/  FENCE.VIEW.ASYNC.S ;  /* 0x00000000000073c6 */ /* 0x002e620000000000 */
[----:B------:R-:W-:-:S04]  /*2050*/  PRMT R2, RZ, 0x654, R2 ;  /* 0x00000654ff027816 */ /* 0x000fc80000000002 */
[----:B-1----:R1:W-:Y:S01]  /*2060*/  SYNCS.ARRIVE.TRANS64.RED.A1T0 RZ, [R2+URZ], RZ ;  /* 0x000000ff02ff79a7 */ /* 0x0023e200081004ff */
[----:B--2---:R-:W-:-:S13]  /*2070*/  LOP3.LUT P2, RZ, R6, 0x1, RZ, 0xc0, !PT ;  /* 0x0000000106ff7812 */ /* 0x004fda000784c0ff */
[----:B------:R-:W-:Y:S01]  /*2080*/  @P2 SHF.R.U32.HI R3, RZ, 0x10, R5 ;  /* 0x00000010ff032819 */ /* 0x000fe20000011605 */
[----:B------:R-:W-:Y:S01]  /*2090*/  VOTEU.ANY UP0, P2 ;  /* 0x0000000000ff7886 */ /* 0x000fe20001000100 */
[----:B------:R-:W-:Y:S02]  /*20a0*/  @P2 MOV R10, R4 ;  /* 0x00000004000a2202 */ /* 0x000fe40000000f00 */
[----:B------:R-:W-:Y:S02]  /*20b0*/  @P2 R2UR.BROADCAST UR8, R3 ;  /* 0x00000000030822ca */ /* 0x000fe400008e0000 */
[----:B------:R-:W-:-:S11]  /*20c0*/  @P2 LOP3.LUT R9, R5, 0xffff, RZ, 0xc0, !PT ;  /* 0x0000ffff05092812 */ /* 0x000fd600078ec0ff */
[----:B------:R-:W-:Y:S01]  /*20d0*/  @UP0 UMOV UR36, UR8 ;  /* 0x0000000800240c82 */ /* 0x000fe20008000000 */
[----:B-1----:R-:W-:Y:S05]  /*20e0*/  @!P0 BRA `(.L_x_34) ;  /* 0x0000000000b88947 */ /* 0x002fea0003800000 */
[----:B------:R-:W4:Y:S01]  /*20f0*/  LDC.64 R4, c[0x0][0xb18] ;  /* 0x0002c600ff047b82 */ /* 0x000f220000000a00 */
[----:B------:R-:W-:-:S07]  /*2100*/  ISETP.NE.AND P3, PT, R26, 0x1, PT ;  /* 0x000000011a00780c */ /* 0x000fce0003f65270 */
[----:B------:R-:W1:Y:S08]  /*2110*/  LDC.64 R6, c[0x0][0xb10] ;  /* 0x0002c400ff067b82 */ /* 0x000e700000000a00 */
[----:B------:R-:W2:Y:S08]  /*2120*/  LDC R16, c[0x0][0xb20] ;  /* 0x0002c800ff107b82 */ /* 0x000eb00000000800 */
[----:B------:R-:W3:Y:S01]  /*2130*/  LDC R17, c[0x0][0xb0c] ;  /* 0x0002c300ff117b82 */ /* 0x000ee20000000800 */
[----:B----4-:R-:W-:Y:S01]  /*2140*/  IMAD.HI.U32 R19, R0, R5, RZ ;  /* 0x0000000500137227 */ /* 0x010fe200078e00ff */
[----:B------:R-:W-:-:S03]  /*2150*/  ISETP.NE.AND P0, PT, R4, 0x1, PT ;  /* 0x000000010400780c */ /* 0x000fc60003f05270 */
[----:B------:R-:W-:-:S03]  /*2160*/  IMAD.HI.U32 R5, R9, R5, RZ ;  /* 0x0000000509057227 */ /* 0x000fc600078e00ff */
[----:B------:R-:W4:Y:S01]  /*2170*/  LDC.64 R2, c[0x0][0xb28] ;  /* 0x0002ca00ff027b82 */ /* 0x000f220000000a00 */
[----:B-1----:R-:W-:-:S04]  /*2180*/  IMAD.HI.U32 R20, R8, R6, RZ ;  /* 0x0000000608147227 */ /* 0x002fc800078e00ff */
[----:B------:R-:W-:Y:S01]  /*2190*/  IMAD.HI.U32 R21, R10, R6, RZ ;  /* 0x000000060a157227 */ /* 0x000fe200078e00ff */
[----:B------:R-:W-:Y:S02]  /*21a0*/  SHF.R.U32.HI R20, RZ, R7, R20 ;  /* 0x00000007ff147219 */ /* 0x000fe40000011614 */
[-C--:B--2---:R-:W-:Y:S02]  /*21b0*/  SHF.R.U32.HI R19, RZ, R16.reuse, R19 ;  /* 0x00000010ff137219 */ /* 0x084fe40000011613 */
[----:B------:R-:W-:Y:S02]  /*21c0*/  SHF.R.U32.HI R5, RZ, R16, R5 ;  /* 0x00000010ff057219 */ /* 0x000fe40000011605 */
[----:B------:R-:W-:Y:S02]  /*21d0*/  SEL R19, R0, R19, !P0 ;  /* 0x0000001300137207 */ /* 0x000fe40004000000 */
[----:B------:R-:W-:Y:S02]  /*21e0*/  SHF.R.U32.HI R21, RZ, R7, R21 ;  /* 0x00000007ff157219 */ /* 0x000fe40000011615 */
[----:B---3--:R-:W-:-:S02]  /*21f0*/  ISETP.NE.AND P1, PT, R17, 0x1, PT ;  /* 0x000000011100780c */ /* 0x008fc40003f25270 */
[----:B------:R-:W-:Y:S02]  /*2200*/  SEL R5, R9, R5, !P0 ;  /* 0x0000000509057207 */ /* 0x000fe40004000000 */
[----:B------:R-:W-:Y:S02]  /*2210*/  SEL R20, R8, R20, !P1 ;  /* 0x0000001408147207 */ /* 0x000fe40004800000 */
[----:B------:R-:W-:Y:S01]  /*2220*/  SEL R21, R10, R21, !P1 ;  /* 0x000000150a157207 */ /* 0x000fe20004800000 */
[----:B----4-:R-:W-:-:S04]  /*2230*/  IMAD.HI.U32 R18, R19, R2, RZ ;  /* 0x0000000213127227 */ /* 0x010fc800078e00ff */
        /* <DEDUP_REMOVED lines=10> */
[----:B------:R-:W-:-:S04]  /*22e0*/  @!P0 IMAD.HI.U32 R7, R21, R2, RZ ;  /* 0x0000000215078227 */ /* 0x000fc800078e00ff */
[----:B------:R-:W-:Y:S01]  /*22f0*/  IMAD.MOV R2, RZ, RZ, -R6 ;  /* 0x000000ffff027224 */ /* 0x000fe200078e0a06 */
[----:B------:R-:W-:Y:S02]  /*2300*/  @!P0 SHF.R.U32.HI R3, RZ, R3, R7 ;  /* 0x00000003ff038219 */ /* 0x000fe40000011607 */
[----:B------:R-:W-:Y:S01]  /*2310*/  IADD3 R7, PT, PT, -R5, RZ, RZ ;  /* 0x000000ff05077210 */ /* 0x000fe20007ffe1ff */
[----:B------:R-:W-:Y:S01]  /*2320*/  IMAD R2, R26, R2, R5 ;  /* 0x000000021a027224 */ /* 0x000fe200078e0205 */
        /* <DEDUP_REMOVED lines=10> */
.L_x_34:
[----:B------:R-:W1:Y:S02]  /*23d0*/  LDCU UR8, c[0x0][0xb30] ;  /* 0x00016600ff0877ac */ /* 0x000e640008000800 */
[----:B-1----:R-:W-:-:S09]  /*23e0*/  UISETP.NE.AND UP0, UPT, UR8, 0x1, UPT ;  /* 0x000000010800788c */ /* 0x002fd2000bf05270 */
[----:B------:R-:W-:Y:S05]  /*23f0*/  BRA.U UP0, `(.L_x_35) ;  /* 0x0000000100407547 */ /* 0x000fea000b800000 */
[----:B------:R-:W1:Y:S08]  /*2400*/  LDC.64 R4, c[0x0][0xb10] ;  /* 0x0002c400ff047b82 */ /* 0x000e700000000a00 */
[----:B------:R-:W2:Y:S08]  /*2410*/  LDC.64 R2, c[0x0][0xb18] ;  /* 0x0002c600ff027b82 */ /* 0x000eb00000000a00 */
[----:B------:R-:W3:Y:S08]  /*2420*/  LDC R6, c[0x0][0xb20] ;  /* 0x0002c800ff067b82 */ /* 0x000ef00000000800 */
[----:B------:R-:W4:Y:S01]  /*2430*/  LDC R7, c[0x0][0xb0c] ;  /* 0x0002c300ff077b82 */ /* 0x000f220000000800 */
[----:B-1----:R-:W-:-:S05]  /*2440*/  IMAD.HI.U32 R4, R10, R4, RZ ;  /* 0x000000040a047227 */ /* 0x002fca00078e00ff */
[----:B------:R-:W-:Y:S01]  /*2450*/  SHF.R.U32.HI R4, RZ, R5, R4 ;  /* 0x00000005ff047219 */ /* 0x000fe20000011604 */
[----:B--2---:R-:W-:Y:S01]  /*2460*/  IMAD.HI.U32 R3, R9, R3, RZ ;  /* 0x0000000309037227 */ /* 0x004fe200078e00ff */
[----:B------:R-:W-:-:S04]  /*2470*/  ISETP.NE.AND P0, PT, R2, 0x1, PT ;  /* 0x000000010200780c */ /* 0x000fc80003f05270 */
[----:B---3--:R-:W-:-:S04]  /*2480*/  SHF.R.U32.HI R3, RZ, R6, R3 ;  /* 0x00000006ff037219 */ /* 0x008fc80000011603 */
[----:B------:R-:W-:Y:S02]  /*2490*/  SEL R3, R9, R3, !P0 ;  /* 0x0000000309037207 */ /* 0x000fe40004000000 */
[----:B----4-:R-:W-:-:S04]  /*24a0*/  ISETP.NE.AND P1, PT, R7, 0x1, PT ;  /* 0x000000010700780c */ /* 0x010fc80003f25270 */
[----:B------:R-:W-:-:S05]  /*24b0*/  SEL R4, R10, R4, !P1 ;  /* 0x000000040a047207 */ /* 0x000fca0004800000 */
[----:B------:R-:W-:Y:S02]  /*24c0*/  IMAD.IADD R5, R3, 0x1, -R4 ;  /* 0x0000000103057824 */ /* 0x000fe400078e0a04 */
[----:B------:R-:W-:Y:S02]  /*24d0*/  IMAD.IADD R3, R4, 0x1, -R3 ;  /* 0x0000000104037824 */ /* 0x000fe400078e0a03 */
[----:B------:R-:W-:Y:S02]  /*24e0*/  IMAD R10, R5, R7, R10 ;  /* 0x00000007050a7224 */ /* 0x000fe400078e020a */
[----:B------:R-:W-:-:S07]  /*24f0*/  IMAD R9, R3, R2, R9 ;  /* 0x0000000203097224 */ /* 0x000fce00078e0209 */
.L_x_35:
[----:B------:R-:W-:Y:S01]  /*2500*/  VIADD R14, R14, 0x1 ;  /* 0x000000010e0e7836 */ /* 0x000fe20000000000 */
[----:B------:R-:W-:Y:S01]  /*2510*/  PLOP3.LUT P1, PT, PT, PT, PT, 0x80, 0x8 ;  /* 0x000000000008781c */ /* 0x000fe20003f2f070 */
[----:B------:R-:W-:Y:S02]  /*2520*/  IMAD.IADD R21, R10, 0x1, R59 ;  /* 0x000000010a157824 */ /* 0x000fe400078e023b */
[----:B------:R-:W-:Y:S01]  /*2530*/  IMAD.IADD R20, R9, 0x1, R58 ;  /* 0x0000000109147824 */ /* 0x000fe200078e023a */
[----:B------:R-:W-:-:S04]  /*2540*/  ISETP.NE.AND P0, PT, R14, 0x2, PT ;  /* 0x000000020e00780c */ /* 0x000fc80003f05270 */
[----:B------:R-:W-:Y:S02]  /*2550*/  SEL R2, RZ, 0x1, P0 ;  /* 0x00000001ff027807 */ /* 0x000fe40000000000 */
[----:B------:R-:W-:Y:S02]  /*2560*/  SEL R14, R14, RZ, P0 ;  /* 0x000000ff0e0e7207 */ /* 0x000fe40000000000 */
[----:B------:R-:W-:Y:S01]  /*2570*/  LOP3.LUT R13, R13, R2, RZ, 0x3c, !PT ;  /* 0x000000020d0d7212 */ /* 0x000fe200078e3cff */
[----:B------:R-:W-:Y:S06]  /*2580*/  @P2 BRA `(.L_x_36) ;  /* 0xfffffff000a02947 */ /* 0x000fec000383ffff */
[----:B------:R-:W-:Y:S01]  /*2590*/  UIADD3 UR4, UPT, UPT, UR4, 0xd0, URZ ;  /* 0x000000d004047890 */ /* 0x000fe2000fffe0ff */
[----:B------:R-:W-:-:S03]  /*25a0*/  SHF.L.U32 R2, R15, 0x1f, RZ ;  /* 0x0000001f0f027819 */ /* 0x000fc600000006ff */
[----:B------:R-:W-:-:S09]  /*25b0*/  ULEA UR5, UR6, UR4, 0x3 ;  /* 0x0000000406057291 */ /* 0x000fd2000f8e18ff */
[----:B------:R-:W1:Y:S02]  /*25c0*/  SYNCS.PHASECHK.TRANS64.TRYWAIT P0, [UR5], R2 ;  /* 0x00000002ff0075a7 */ /* 0x000e640008001105 */
[----:B-1----:R-:W-:Y:S05]  /*25d0*/  @!P0 BRA `(.L_x_37) ;  /* 0x0000005400d48947 */ /* 0x002fea0003800000 */
.L_x_143:
[----:B------:R-:W-:-:S04]  /*25e0*/  UIADD3 UR6, UPT, UPT, UR6, 0x1, URZ ;  /* 0x0000000106067890 */ /* 0x000fc8000fffe0ff */
[----:B------:R-:W-:-:S04]  /*25f0*/  UISETP.NE.AND UP0, UPT, UR6, 0x1a, UPT ;  /* 0x0000001a0600788c */ /* 0x000fc8000bf05270 */
[----:B------:R-:W-:Y:S02]  /*2600*/  USEL UR7, URZ, 0x1, UP0 ;  /* 0x00000001ff077887 */ /* 0x000fe40008000000 */
[----:B------:R-:W-:-:S04]  /*2610*/  USEL UR6, UR6, URZ, UP0 ;  /* 0x000000ff06067287 */ /* 0x000fc80008000000 */
[----:B------:R-:W-:Y:S01]  /*2620*/  ULEA UR5, UR6, UR4, 0x3 ;  /* 0x0000000406057291 */ /* 0x000fe2000f8e18ff */
[----:B-1----:R-:W-:-:S04]  /*2630*/  LOP3.LUT R2, R15, UR7, RZ, 0x3c, !PT ;  /* 0x000000070f027c12 */ /* 0x002fc8000f8e3cff */
[----:B------:R-:W-:-:S04]  /*2640*/  SHF.L.U32 R3, R2, 0x1f, RZ ;  /* 0x0000001f02037819 */ /* 0x000fc800000006ff */
[----:B------:R-:W1:Y:S02]  /*2650*/  SYNCS.PHASECHK.TRANS64.TRYWAIT P0, [UR5], R3 ;  /* 0x00000003ff0075a7 */ /* 0x000e640008001105 */
[----:B-1----:R-:W-:Y:S05]  /*2660*/  @!P0 BRA `(.L_x_38) ;  /* 0x0000005400c88947 */ /* 0x002fea0003800000 */
.L_x_145:
[----:B------:R-:W-:-:S04]  /*2670*/  UIADD3 UR6, UPT, UPT, UR6, 0x1, URZ ;  /* 0x0000000106067890 */ /* 0x000fc8000fffe0ff */
[----:B------:R-:W-:-:S04]  /*2680*/  UISETP.NE.AND UP0, UPT, UR6, 0x1a, UPT ;  /* 0x0000001a0600788c */ /* 0x000fc8000bf05270 */
[----:B------:R-:W-:Y:S02]  /*2690*/  USEL UR7, URZ, 0x1, UP0 ;  /* 0x00000001ff077887 */ /* 0x000fe40008000000 */
[----:B------:R-:W-:-:S04]  /*26a0*/  USEL UR6, UR6, URZ, UP0 ;  /* 0x000000ff06067287 */ /* 0x000fc80008000000 */
[----:B------:R-:W-:Y:S01]  /*26b0*/  ULEA UR5, UR6, UR4, 0x3 ;  /* 0x0000000406057291 */ /* 0x000fe2000f8e18ff */
[----:B------:R-:W-:-:S04]  /*26c0*/  LOP3.LUT R2, R2, UR7, RZ, 0x3c, !PT ;  /* 0x0000000702027c12 */ /* 0x000fc8000f8e3cff */
[----:B-1----:R-:W-:-:S04]  /*26d0*/  SHF.L.U32 R3, R2, 0x1f, RZ ;  /* 0x0000001f02037819 */ /* 0x002fc800000006ff */
[----:B------:R-:W1:Y:S02]  /*26e0*/  SYNCS.PHASECHK.TRANS64.TRYWAIT P0, [UR5], R3 ;  /* 0x00000003ff0075a7 */ /* 0x000e640008001105 */
[----:B-1----:R-:W-:Y:S05]  /*26f0*/  @!P0 BRA `(.L_x_39) ;  /* 0x0000005400bc8947 */ /* 0x002fea0003800000 */
.L_x_147:
        /* <DEDUP_REMOVED lines=9> */
.L_x_149:
        /* <DEDUP_REMOVED lines=9> */
.L_x_151:
        /* <DEDUP_REMOVED lines=9> */
.L_x_153:
        /* <DEDUP_REMOVED lines=9> */
.L_x_155:
        /* <DEDUP_REMOVED lines=9> */
.L_x_157:
        /* <DEDUP_REMOVED lines=9> */
.L_x_159:
        /* <DEDUP_REMOVED lines=9> */
.L_x_161:
        /* <DEDUP_REMOVED lines=9> */
.L_x_163:
        /* <DEDUP_REMOVED lines=9> */
.L_x_165:
        /* <DEDUP_REMOVED lines=9> */
.L_x_167:
        /* <DEDUP_REMOVED lines=9> */
.L_x_169:
        /* <DEDUP_REMOVED lines=9> */
.L_x_171:
        /* <DEDUP_REMOVED lines=9> */
.L_x_173:
        /* <DEDUP_REMOVED lines=9> */
.L_x_175:
        /* <DEDUP_REMOVED lines=9> */
.L_x_177:
        /* <DEDUP_REMOVED lines=9> */
.L_x_179:
        /* <DEDUP_REMOVED lines=9> */
.L_x_181:
        /* <DEDUP_REMOVED lines=9> */
.L_x_183:
        /* <DEDUP_REMOVED lines=9> */
.L_x_185:
        /* <DEDUP_REMOVED lines=9> */
.L_x_187:
        /* <DEDUP_REMOVED lines=9> */
.L_x_189:
        /* <DEDUP_REMOVED lines=9> */
.L_x_191:
[----:B------:R-:W-:-:S04]  /*3360*/  UIADD3 UR6, UPT, UPT, UR6, 0x1, URZ ;  /* 0x0000000106067890 */ /* 0x000fc8000fffe0ff */
[----:B------:R-:W-:-:S04]  /*3370*/  UISETP.NE.AND UP0, UPT, UR6, 0x1a, UPT ;  /* 0x0000001a0600788c */ /* 0x000fc8000bf05270 */
[----:B------:R-:W-:Y:S02]  /*3380*/  USEL UR5, URZ, 0x1, UP0 ;  /* 0x00000001ff057887 */ /* 0x000fe40008000000 */
[----:B------:R-:W-:-:S04]  /*3390*/  USEL UR6, UR6, URZ, UP0 ;  /* 0x000000ff06067287 */ /* 0x000fc80008000000 */
[----:B------:R-:W-:Y:S01]  /*33a0*/  ULEA UR6, UR6, UR4, 0x3 ;  /* 0x0000000406067291 */ /* 0x000fe2000f8e18ff */
[----:B------:R-:W-:-:S04]  /*33b0*/  LOP3.LUT R2, R2, UR5, RZ, 0x3c, !PT ;  /* 0x0000000502027c12 */ /* 0x000fc8000f8e3cff */
[----:B------:R-:W-:Y:S01]  /*33c0*/  SHF.L.U32 R2, R2, 0x1f, RZ ;  /* 0x0000001f02027819 */ /* 0x000fe200000006ff */
[----:B-1--4-:R-:W-:-:S07]  /*33d0*/  IMAD.U32 R0, RZ, RZ, UR6 ;  /* 0x00000006ff007e24 */ /* 0x012fce000f8e00ff */
.L_x_62:
[----:B-1----:R1:W2:Y:S02]  /*33e0*/  SYNCS.PHASECHK.TRANS64.TRYWAIT P0, [R0+URZ], R2 ;  /* 0x00000002000075a7 */ /* 0x0022a400080011ff */
[----:B--2---:R-:W-:Y:S05]  /*33f0*/  @!P0 NANOSLEEP.SYNCS 0x989680 ;  /* 0x009896800000895d */ /* 0x004fea0003900000 */
[----:B------:R-:W2:Y:S02]  /*3400*/  @!P0 SYNCS.PHASECHK.TRANS64 P0, [R0+URZ], R2 ;  /* 0x00000002000085a7 */ /* 0x000ea400080010ff */
[----:B--2---:R-:W-:Y:S05]  /*3410*/  @P0 EXIT ;  /* 0x000000000000094d */ /* 0x004fea0003800000 */
[----:B------:R-:W-:Y:S05]  /*3420*/  BRA `(.L_x_62) ;  /* 0xfffffffc00ec7947 */ /* 0x000fea000383ffff */
.L_x_18:
[----:B------:R-:W-:-:S04]  /*3430*/  UISETP.NE.AND UP1, UPT, UR37, URZ, UPT ;  /* 0x000000ff2500728c */ /* 0x000fc8000bf25270 */
[----:B------:R-:W-:-:S09]  /*3440*/  UISETP.NE.OR UP1, UPT, UR8, 0x1, UP1 ;  /* 0x000000010800788c */ /* 0x000fd20008f25670 */
[----:B------:R-:W-:Y:S05]  /*3450*/  BRA.U UP1, `(.L_x_63) ;  /* 0x0000000501487547 */ /* 0x000fea000b800000 */
[----:B------:R-:W-:Y:S01]  /*3460*/  ISETP.NE.AND P2, PT, R2, RZ, PT ;  /* 0x000000ff0200720c */ /* 0x000fe20003f45270 */
[----:B------:R-:W-:Y:S01]  /*3470*/  IMAD.MOV.U32 R12, RZ, RZ, 0x1 ;  /* 0x00000001ff0c7424 */ /* 0x000fe200078e00ff */
[----:B------:R-:W-:Y:S02]  /*3480*/  CS2R R10, SRZ ;  /* 0x00000000000a7805 */ /* 0x000fe4000001ff00 */
[----:B------:R-:W-:Y:S01]  /*3490*/  CS2R R8, SRZ ;  /* 0x0000000000087805 */ /* 0x000fe2000001ff00 */
[----:B------:R-:W-:Y:S01]  /*34a0*/  UMOV UR4, 0x400 ;  /* 0x0000040000047882 */ /* 0x000fe20000000000 */
[----:B------:R-:W-:Y:S01]  /*34b0*/  UMOV UR6, URZ ;  /* 0x000000ff00067c82 */ /* 0x000fe20008000000 */
[----:B------:R-:W-:-:S12]  /*34c0*/  ULEA UR37, UR37, UR4, 0x18 ;  /* 0x0000000425257291 */ /* 0x000fd8000f8ec0ff */
.L_x_67:
[----:B------:R-:W-:Y:S02]  /*34d0*/  LEA R0, R8, UR37, 0x3 ;  /* 0x0000002508007c11 */ /* 0x000fe4000f8e18ff */
[----:B------:R-:W-:-:S03]  /*34e0*/  SHF.L.U32 R4, R9, 0x1f, RZ ;  /* 0x0000001f09047819 */ /* 0x000fc600000006ff */
[----:B------:R-:W-:Y:S01]  /*34f0*/  VIADD R5, R0, 0x250 ;  /* 0x0000025000057836 */ /* 0x000fe20000000000 */
[----:B------:R-:W1:Y:S02]  /*3500*/  SYNCS.PHASECHK.TRANS64.TRYWAIT P0, [R0+URZ+0x240], R4 ;  /* 0x00024004000075a7 */ /* 0x000e6400080011ff */
[----:B-1----:R-:W-:Y:S05]  /*3510*/  @!P0 BRA `(.L_x_64) ;  /* 0x00000050005c8947 */ /* 0x002fea0003800000 */
.L_x_192:
[----:B------:R-:W-:Y:S01]  /*3520*/  ULEA UR5, UR6, UR37, 0x3 ;  /* 0x0000002506057291 */ /* 0x000fe2000f8e18ff */
[----:B-1----:R-:W-:Y:S01]  /*3530*/  PRMT R0, RZ, 0x654, R5 ;  /* 0x00000654ff007816 */ /* 0x002fe20000000005 */
[----:B------:R-:W-:Y:S01]  /*3540*/  @!P2 IMAD.MOV.U32 R4, RZ, RZ, 0x10 ;  /* 0x00000010ff04a424 */ /* 0x000fe200078e00ff */
[----:B------:R-:W-:Y:S01]  /*3550*/  SHF.L.U32 R5, R12, 0x1f, RZ ;  /* 0x0000001f0c057819 */ /* 0x000fe200000006ff */
[----:B------:R-:W-:Y:S01]  /*3560*/  UIADD3 UR4, UPT, UPT, UR5, 0x1e0, URZ ;  /* 0x000001e005047890 */ /* 0x000fe2000fffe0ff */
[----:B------:R1:W-:Y:S05]  /*3570*/  SYNCS.ARRIVE.TRANS64.RED.A1T0 RZ, [R0+URZ], RZ ;  /* 0x000000ff00ff79a7 */ /* 0x0003ea00081004ff */
[----:B------:R-:W-:Y:S01]  /*3580*/  IMAD.U32 R6, RZ, RZ, UR4 ;  /* 0x00000004ff067e24 */ /* 0x000fe2000f8e00ff */
[----:B------:R-:W2:Y:S04]  /*3590*/  SYNCS.PHASECHK.TRANS64.TRYWAIT P0, [UR5+0x1f0], R5 ;  /* 0x0001f005ff0075a7 */ /* 0x000ea80008001105 */
[----:B------:R-:W-:Y:S01]  /*35a0*/  PRMT R6, R2, 0x654, R6 ;  /* 0x0000065402067816 */ /* 0x000fe20000000006 */
[----:B-12---:R-:W-:Y:S06]  /*35b0*/  @!P0 BRA `(.L_x_65) ;  /* 0x0000005000488947 */ /* 0x006fec0003800000 */
.L_x_194:
[----:B------:R-:W-:Y:S01]  /*35c0*/  ULEA UR4, UR6, UR37, 0x4 ;  /* 0x0000002506047291 */ /* 0x000fe2000f8e20ff */
[----:B------:R-:W-:Y:S01]  /*35d0*/  SEL R3, R6, R3, !P2 ;  /* 0x0000000306037207 */ /* 0x000fe20005000000 */
[----:B------:R-:W-:Y:S01]  /*35e0*/  UIADD3 UR5, UPT, UPT, UR5, 0x1e0, URZ ;  /* 0x000001e005057890 */ /* 0x000fe2000fffe0ff */
[----:B-1----:R-:W-:Y:S01]  /*35f0*/  LEA R0, R11, UR37, 0x3 ;  /* 0x000000250b007c11 */ /* 0x002fe2000f8e18ff */
[----:B------:R-:W-:Y:S01]  /*3600*/  UIADD3 UR4, UPT, UPT, UR4, 0x270, URZ ;  /* 0x0000027004047890 */ /* 0x000fe2000fffe0ff */
[----:B------:R1:W-:Y:S01]  /*3610*/  @!P2 SYNCS.ARRIVE.TRANS64.RED RZ, [R3+URZ], R4 ;  /* 0x0000000403ffa9a7 */ /* 0x0003e200080004ff */
[----:B------:R-:W-:Y:S01]  /*3620*/  UIADD3 UR6, UPT, UPT, UR6, 0x1, URZ ;  /* 0x0000000106067890 */ /* 0x000fe2000fffe0ff */
[----:B------:R-:W-:-:S03]  /*3630*/  VIADD R8, R8, 0x1 ;  /* 0x0000000108087836 */ /* 0x000fc60000000000 */
[----:B------:R-:W-:Y:S02]  /*3640*/  UISETP.NE.AND UP0, UPT, UR6, 0x2, UPT ;  /* 0x000000020600788c */ /* 0x000fe4000bf05270 */
[----:B------:R-:W-:Y:S01]  /*3650*/  ISETP.NE.AND P0, PT, R8, 0x2, PT ;  /* 0x000000020800780c */ /* 0x000fe20003f05270 */
[----:B------:R-:W-:Y:S06]  /*3660*/  UGETNEXTWORKID.BROADCAST [UR4], [UR5] ;  /* 0x00000000040073ca */ /* 0x000fec0008000100 */
[----:B------:R-:W-:Y:S02]  /*3670*/  USEL UR4, URZ, 0x1, UP0 ;  /* 0x00000001ff047887 */ /* 0x000fe40008000000 */
[----:B------:R-:W-:-:S04]  /*3680*/  USEL UR6, UR6, URZ, UP0 ;  /* 0x000000ff06067287 */ /* 0x000fc80008000000 */
[----:B------:R-:W-:Y:S02]  /*3690*/  LOP3.LUT R12, R12, UR4, RZ, 0x3c, !PT ;  /* 0x000000040c0c7c12 */ /* 0x000fe4000f8e3cff */
[----:B-1----:R-:W-:-:S04]  /*36a0*/  SHF.L.U32 R4, R10, 0x1f, RZ ;  /* 0x0000001f0a047819 */ /* 0x002fc800000006ff */
[----:B------:R-:W1:Y:S02]  /*36b0*/  SYNCS.PHASECHK.TRANS64.TRYWAIT P1, [R0+URZ+0x1e0], R4 ;  /* 0x0001e004000075a7 */ /* 0x000e6400080211ff */
[----:B-1----:R-:W-:Y:S05]  /*36c0*/  @!P1 BRA `(.L_x_66) ;  /* 0x00000050001c9947 */ /* 0x002fea0003800000 */
.L_x_195:
[C---:B-1----:R-:W-:Y:S01]  /*36d0*/  LEA R4, R11.reuse, UR37, 0x4 ;  /* 0x000000250b047c11 */ /* 0x042fe2000f8e20ff */
[----:B------:R-:W-:Y:S01]  /*36e0*/  VIADD R0, R0, 0x1f0 ;  /* 0x000001f000007836 */ /* 0x000fe20000000000 */
[----:B------:R-:W-:Y:S01]  /*36f0*/  SEL R8, R8, RZ, P0 ;  /* 0x000000ff08087207 */ /* 0x000fe20000000000 */
[----:B------:R-:W-:-:S03]  /*3700*/  VIADD R11, R11, 0x1 ;  /* 0x000000010b0b7836 */ /* 0x000fc60000000000 */
[----:B------:R-:W1:Y:S01]  /*3710*/  LDS.128 R4, [R4+0x270] ;  /* 0x0002700004047984 */ /* 0x000e620000000c00 */
[----:B------:R-:W-:Y:S02]  /*3720*/  PRMT R0, RZ, 0x654, R0 ;  /* 0x00000654ff007816 */ /* 0x000fe40000000000 */
[C---:B------:R-:W-:Y:S01]  /*3730*/  ISETP.NE.AND P1, PT, R11.reuse, 0x2, PT ;  /* 0x000000020b00780c */ /* 0x040fe20003f25270 */
[----:B------:R-:W-:Y:S01]  /*3740*/  @!PT LDS RZ, [RZ] ;  /* 0x00000000fffff984 */ /* 0x000fe20000000800 */
[----:B------:R-:W-:Y:S01]  /*3750*/  @!PT LDS RZ, [RZ] ;  /* 0x00000000fffff984 */ /* 0x000fe20000000800 */
[----:B------:R-:W-:Y:S01]  /*3760*/  @!PT LDS RZ, [RZ] ;  /* 0x00000000fffff984 */ /* 0x000fe20000000800 */
[----:B------:R-:W-:Y:S01]  /*3770*/  @!PT LDS RZ, [RZ] ;  /* 0x00000000fffff984 */ /* 0x000fe20000000800 */
[----:B------:R2:W-:Y:S06]  /*3780*/  MEMBAR.ALL.CTA ;  /* 0x0000000000007992 */ /* 0x0005ec0000008000 */
[----:B--2---:R-:W2:Y:S01]  /*3790*/  FENCE.VIEW.ASYNC.S ;  /* 0x00000000000073c6 */ /* 0x004ea20000000000 */
[----:B------:R-:W-:Y:S01]  /*37a0*/  SEL R11, R11, RZ, P1 ;  /* 0x000000ff0b0b7207 */ /* 0x000fe20000800000 */
[----:B--2---:R2:W-:Y:S01]  /*37b0*/  SYNCS.ARRIVE.TRANS64.RED.A1T0 RZ, [R0+URZ], RZ ;  /* 0x000000ff00ff79a7 */ /* 0x0045e200081004ff */
[----:B-1----:R-:W-:-:S02]  /*37c0*/  LOP3.LUT P3, RZ, R6, 0x1, RZ, 0xc0, !PT ;  /* 0x0000000106ff7812 */ /* 0x002fc4000786c0ff */
[----:B------:R-:W-:-:S04]  /*37d0*/  SEL R4, RZ, 0x1, P1 ;  /* 0x00000001ff047807 */ /* 0x000fc80000800000 */
[----:B------:R-:W-:Y:S02]  /*37e0*/  LOP3.LUT R10, R10, R4, RZ, 0x3c, !PT ;  /* 0x000000040a0a7212 */ /* 0x000fe400078e3cff */
[----:B--2---:R-:W-:-:S04]  /*37f0*/  SEL R0, RZ, 0x1, P0 ;  /* 0x00000001ff007807 */ /* 0x004fc80000000000 */
[----:B------:R-:W-:Y:S01]  /*3800*/  LOP3.LUT R9, R9, R0, RZ, 0x3c, !PT ;  /* 0x0000000009097212 */ /* 0x000fe200078e3cff */
[----:B------:R-:W-:Y:S06]  /*3810*/  @P3 BRA `(.L_x_67) ;  /* 0xfffffffc002c3947 */ /* 0x000fec000383ffff */
[----:B------:R-:W-:Y:S01]  /*3820*/  ULEA UR5, UR6, UR37, 0x3 ;  /* 0x0000002506057291 */ /* 0x000fe2000f8e18ff */
[----:B------:R-:W-:-:S08]  /*3830*/  SHF.L.U32 R2, R12, 0x1f, RZ ;  /* 0x0000001f0c027819 */ /* 0x000fd000000006ff */
[----:B------:R-:W1:Y:S02]  /*3840*/  SYNCS.PHASECHK.TRANS64 P0, [UR5+0x1f0], R2 ;  /* 0x0001f002ff0075a7 */ /* 0x000e640008001005 */
[----:B-1----:R-:W-:Y:S05]  /*3850*/  @P0 BRA `(.L_x_68) ;  /* 0x0000000000080947 */ /* 0x002fea0003800000 */
[----:B------:R-:W1:Y:S02]  /*3860*/  SYNCS.PHASECHK.TRANS64.TRYWAIT P0, [UR5+0x1f0], R2 ;  /* 0x0001f002ff0075a7 */ /* 0x000e640008001105 */
[----:B-1----:R-:W-:Y:S05]  /*3870*/  @!P0 BRA `(.L_x_69) ;  /* 0x0000004c00c48947 */ /* 0x002fea0003800000 */
.L_x_68:
[----:B------:R-:W-:-:S04]  /*3880*/  UIADD3 UR4, UPT, UPT, UR6, 0x1, URZ ;  /* 0x0000000106047890 */ /* 0x000fc8000fffe0ff */
[----:B------:R-:W-:-:S04]  /*3890*/  UISETP.NE.AND UP0, UPT, UR4, 0x2, UPT ;  /* 0x000000020400788c */ /* 0x000fc8000bf05270 */
[----:B------:R-:W-:Y:S02]  /*38a0*/  USEL UR7, URZ, 0x1, UP0 ;  /* 0x00000001ff077887 */ /* 0x000fe40008000000 */
[----:B------:R-:W-:-:S04]  /*38b0*/  USEL UR4, UR4, URZ, UP0 ;  /* 0x000000ff04047287 */ /* 0x000fc80008000000 */
[----:B------:R-:W-:Y:S01]  /*38c0*/  ULEA UR4, UR4, UR37, 0x3 ;  /* 0x0000002504047291 */ /* 0x000fe2000f8e18ff */
[----:B-1----:R-:W-:-:S04]  /*38d0*/  LOP3.LUT R2, R12, UR7, RZ, 0x3c, !PT ;  /* 0x000000070c027c12 */ /* 0x002fc8000f8e3cff */
[----:B------:R-:W-:-:S04]  /*38e0*/  SHF.L.U32 R0, R2, 0x1f, RZ ;  /* 0x0000001f02007819 */ /* 0x000fc800000006ff */
[----:B------:R-:W1:Y:S02]  /*38f0*/  SYNCS.PHASECHK.TRANS64 P0, [UR4+0x1f0], R0 ;  /* 0x0001f000ff0075a7 */ /* 0x000e640008001004 */
[----:B-1----:R-:W-:Y:S05]  /*3900*/  @P0 EXIT ;  /* 0x000000000000094d */ /* 0x002fea0003800000 */
[----:B------:R-:W-:Y:S02]  /*3910*/  SHF.L.U32 R2, R2, 0x1f, RZ ;  /* 0x0000001f02027819 */ /* 0x000fe400000006ff */
[----:B------:R-:W-:-:S07]  /*3920*/  MOV R0, UR4 ;  /* 0x0000000400007c02 */ /* 0x000fce0008000f00 */
.L_x_70:
[----:B-1----:R1:W2:Y:S02]  /*3930*/  SYNCS.PHASECHK.TRANS64.TRYWAIT P0, [R0+URZ+0x1f0], R2 ;  /* 0x0001f002000075a7 */ /* 0x0022a400080011ff */
[----:B--2---:R-:W-:Y:S05]  /*3940*/  @!P0 NANOSLEEP.SYNCS 0x989680 ;  /* 0x009896800000895d */ /* 0x004fea0003900000 */
[----:B------:R-:W2:Y:S02]  /*3950*/  @!P0 SYNCS.PHASECHK.TRANS64 P0, [R0+URZ+0x1f0], R2 ;  /* 0x0001f002000085a7 */ /* 0x000ea400080010ff */
[----:B--2---:R-:W-:Y:S05]  /*3960*/  @P0 EXIT ;  /* 0x000000000000094d */ /* 0x004fea0003800000 */
[----:B------:R-:W-:Y:S05]  /*3970*/  BRA `(.L_x_70) ;  /* 0xfffffffc00ec7947 */ /* 0x000fea000383ffff */
.L_x_63:
[----:B------:R-:W-:-:S09]  /*3980*/  UISETP.NE.AND UP1, UPT, UR8, URZ, UPT ;  /* 0x000000ff0800728c */ /* 0x000fd2000bf25270 */
[----:B------:R-:W-:Y:S05]  /*3990*/  BRA.U UP1, `(.L_x_71) ;  /* 0x0000000d01947547 */ /* 0x000fea000b800000 */
[----:B------:R-:W-:Y:S01]  /*39a0*/  UMOV UR4, 0x40 ;  /* 0x0000004000047882 */ /* 0x000fe20000000000 */
[----:B------:R-:W-:Y:S01]  /*39b0*/  NOP ;  /* 0x0000000000007918 */ /* 0x000fe20000000000 */
[----:B------:R-:W-:Y:S01]  /*39c0*/  ULEA UR4, UR37, UR4, 0x18 ;  /* 0x0000000425047291 */ /* 0x000fe2000f8ec0ff */
[----:B------:R-:W-:Y:S02]  /*39d0*/  UMOV UR5, 0x400 ;  /* 0x0000040000057882 */ /* 0x000fe40000000000 */
[----:B------:R-:W-:-:S06]  /*39e0*/  ULEA UR37, UR37, UR5, 0x18 ;  /* 0x0000000525257291 */ /* 0x000fcc000f8ec0ff */
[----:B------:R-:W1:Y:S02]  /*39f0*/  LDS.U8 R0, [UR4+0x1c] ;  /* 0x00001c04ff007984 */ /* 0x000e640008000000 */
[----:B-1----:R-:W-:-:S13]  /*3a00*/  ISETP.NE.AND P0, PT, R0, RZ, PT ;  /* 0x000000ff0000720c */ /* 0x002fda0003f05270 */
[----:B------:R-:W-:Y:S05]  /*3a10*/  @P0 BRA `(.L_x_72) ;  /* 0x0000000000580947 */ /* 0x000fea0003800000 */
[----:B------:R-:W-:-:S13]  /*3a20*/  ELECT P0, URZ, PT ;  /* 0x0000000000ff782f */ /* 0x000fda0003800000 */
[----:B------:R-:W-:Y:S05]  /*3a30*/  @!P0 BRA `(.L_x_73) ;  /* 0x0000000000608947 */ /* 0x000fea0003800000 */
[----:B------:R-:W-:Y:S01]  /*3a40*/  UMOV UR5, 0x10 ;  /* 0x0000001000057882 */ /* 0x000fe20000000000 */
[----:B------:R-:W-:Y:S01]  /*3a50*/  HFMA2 R0, -RZ, RZ, 0, 5.9604644775390625e-08 ;  /* 0x00000001ff007431 */ /* 0x000fe200000001ff */
[----:B------:R-:W-:-:S03]  /*3a60*/  MOV R2, 0xffff ;  /* 0x0000ffff00027802 */ /* 0x000fc60000000f00 */
[----:B------:R-:W-:Y:S04]  /*3a70*/  DEPBAR.LE SB1, 0x36 ;  /* 0x00009d800000791a */ /* 0x000fe80000000000 */
[----:B------:R-:W1:Y:S02]  /*3a80*/  UTCATOMSWS.FIND_AND_SET.ALIGN UP0, UR5, UR5 ;  /* 0x00000005000575e3 */ /* 0x000e640008000800 */
[----:B-1----:R-:W-:Y:S01]  /*3a90*/  MOV R3, UR5 ;  /* 0x0000000500037c02 */ /* 0x002fe20008000f00 */
[----:B------:R-:W-:Y:S06]  /*3aa0*/  BRA.U UP0, `(.L_x_74) ;  /* 0x0000000100187547 */ /* 0x000fec000b800000 */
.L_x_75:
[----:B------:R-:W-:Y:S05]  /*3ab0*/  NANOSLEEP 0x64 ;  /* 0x000000640000795d */ /* 0x000fea0003800000 */
[----:B------:R-:W-:-:S05]  /*3ac0*/  UMOV UR5, 0x10 ;  /* 0x0000001000057882 */ /* 0x000fca0000000000 */
[----:B------:R-:W-:Y:S04]  /*3ad0*/  DEPBAR.LE SB1, 0x36 ;  /* 0x00009d800000791a */ /* 0x000fe80000000000 */
[----:B------:R-:W1:Y:S02]  /*3ae0*/  UTCATOMSWS.FIND_AND_SET.ALIGN UP0, UR5, UR5 ;  /* 0x00000005000575e3 */ /* 0x000e640008000800 */
[----:B-1----:R-:W-:Y:S01]  /*3af0*/  MOV R3, UR5 ;  /* 0x0000000500037c02 */ /* 0x002fe20008000f00 */
[----:B------:R-:W-:Y:S05]  /*3b00*/  BRA.U !UP0, `(.L_x_75) ;  /* 0xfffffffd08e87547 */ /* 0x000fea000b83ffff */
.L_x_74:
[-C--:B------:R-:W-:Y:S02]  /*3b10*/  SHF.L.U32 R2, R2, R3.reuse, RZ ;  /* 0x0000000302027219 */ /* 0x080fe400000006ff */
[----:B------:R-:W-:Y:S01]  /*3b20*/  SHF.L.U32 R0, R0, R3, RZ ;  /* 0x0000000300007219 */ /* 0x000fe200000006ff */
[----:B------:R-:W-:Y:S02]  /*3b30*/  IMAD.SHL.U32 R3, R3, 0x20, RZ ;  /* 0x0000002003037824 */ /* 0x000fe400078e00ff */
[----:B------:R1:W-:Y:S04]  /*3b40*/  ATOMS.OR RZ, [UR4+0x14], R2 ;  /* 0x00001402ffff798c */ /* 0x0003e8000b000004 */
[----:B------:R1:W-:Y:S04]  /*3b50*/  ATOMS.OR RZ, [UR4+0x18], R0 ;  /* 0x00001800ffff798c */ /* 0x0003e8000b000004 */
[----:B------:R1:W-:Y:S01]  /*3b60*/  STS [UR37+0x290], R3 ;  /* 0x00029003ff007988 */ /* 0x0003e20008000825 */
[----:B------:R-:W-:Y:S05]  /*3b70*/  BRA `(.L_x_73) ;  /* 0x0000000000107947 */ /* 0x000fea0003800000 */
.L_x_72:
[----:B------:R-:W-:Y:S02]  /*3b80*/  MOV R0, 0xffffffff ;  /* 0xffffffff00007802 */ /* 0x000fe40000000f00 */
[----:B------:R-:W-:-:S03]  /*3b90*/  MOV R2, 0x3bc0 ;  /* 0x00003bc000027802 */ /* 0x000fc60000000f00 */
[----:B------:R1:W-:Y:S04]  /*3ba0*/  STS [UR37+0x290], R0 ;  /* 0x00029000ff007988 */ /* 0x0003e80008000825 */
[----:B-1-3-5:R-:W-:Y:S05]  /*3bb0*/  CALL.REL.NOINC `($__internal_1_$__cuda_sm10x_tcgen05_guardrail_trap_phase_invalid_during_alloc) ;  /* 0x0000005000987944 */ /* 0x02afea0003c00000 */
.L_x_73:
[----:B------:R-:W-:Y:S05]  /*3bc0*/  WARPSYNC.ALL ;  /* 0x0000000000007948 */ /* 0x000fea0003800000 */
[----:B------:R-:W2:Y:S01]  /*3bd0*/  S2UR UR6, SR_CgaCtaId ;  /* 0x00000000000679c3 */ /* 0x000ea20000008800 */
[----:B------:R-:W-:Y:S01]  /*3be0*/  UMOV UR4, 0x400 ;  /* 0x0000040000047882 */ /* 0x000fe20000000000 */
[----:B------:R-:W-:-:S06]  /*3bf0*/  NOP ;  /* 0x0000000000007918 */ /* 0x000fcc0000000000 */
[----:B------:R-:W-:Y:S06]  /*3c00*/  BAR.ARV 0x6, 0xa0 ;  /* 0x0182800000007b1d */ /* 0x000fec0000002000 */
[----:B------:R-:W4:Y:S01]  /*3c10*/  LDCU UR7, c[0x0][0x38c] ;  /* 0x00007180ff0777ac */ /* 0x000f220008000800 */
[----:B------:R-:W-:Y:S01]  /*3c20*/  IMAD.MOV.U32 R11, RZ, RZ, 0x1 ;  /* 0x00000001ff0b7424 */ /* 0x000fe200078e00ff */
[----:B------:R-:W-:Y:S01]  /*3c30*/  CS2R R8, SRZ ;  /* 0x0000000000087805 */ /* 0x000fe2000001ff00 */
[----:B------:R-:W-:Y:S01]  /*3c40*/  IMAD.MOV.U32 R10, RZ, RZ, RZ ;  /* 0x000000ffff0a7224 */ /* 0x000fe200078e00ff */
[----:B------:R-:W-:Y:S01]  /*3c50*/  UMOV UR18, URZ ;  /* 0x000000ff00127c82 */ /* 0x000fe20008000000 */
[----:B------:R-:W-:Y:S01]  /*3c60*/  UMOV UR17, URZ ;  /* 0x000000ff00117c82 */ /* 0x000fe20008000000 */
[----:B------:R-:W-:Y:S01]  /*3c70*/  UMOV UR22, 0x0 ;  /* 0x0000000000167882 */ /* 0x000fe20000000000 */
[----:B------:R-:W-:Y:S01]  /*3c80*/  UMOV UR23, 0x4100010 ;  /* 0x0410001000177882 */ /* 0x000fe20000000000 */
[----:B------:R-:W-:Y:S01]  /*3c90*/  UMOV UR20, 0x0 ;  /* 0x0000000000147882 */ /* 0x000fe20000000000 */
[----:B------:R-:W-:Y:S01]  /*3ca0*/  UMOV UR21, 0x4100010 ;  /* 0x0410001000157882 */ /* 0x000fe20000000000 */
[----:B--2---:R-:W-:Y:S01]  /*3cb0*/  ULEA UR6, UR6, UR4, 0x18 ;  /* 0x0000000406067291 */ /* 0x004fe2000f8ec0ff */
[----:B------:R-:W2:Y:S03]  /*3cc0*/  LDCU UR4, c[0x0][0x38c] ;  /* 0x00007180ff0477ac */ /* 0x000ea60008000800 */
[----:B------:R-:W-:-:S02]  /*3cd0*/  UIADD3 UR11, UPT, UPT, UR6, 0x3600, URZ ;  /* 0x00003600060b7890 */ /* 0x000fc4000fffe0ff */
[----:B----4-:R-:W-:-:S03]  /*3ce0*/  UIADD3 UR7, UPT, UPT, UR7, 0x1f, URZ ;  /* 0x0000001f07077890 */ /* 0x010fc6000fffe0ff */
[----:B-1----:R-:W1:Y:S01]  /*3cf0*/  LDS R0, [UR6+0x290] ;  /* 0x00029006ff007984 */ /* 0x002e620008000800 */
[----:B------:R-:W-:Y:S02]  /*3d00*/  UIADD3 UR12, UPT, UPT, UR6, 0x1d600, URZ ;  /* 0x0001d600060c7890 */ /* 0x000fe4000fffe0ff */
[----:B------:R-:W-:Y:S02]  /*3d10*/  USHF.R.S32.HI UR5, URZ, 0x1f, UR7 ;  /* 0x0000001fff057899 */ /* 0x000fe40008011407 */
[----:B------:R-:W-:Y:S02]  /*3d20*/  USHF.R.U32.HI UR11, URZ, 0x4, UR11 ;  /* 0x00000004ff0b7899 */ /* 0x000fe4000801160b */
[----:B------:R-:W-:Y:S02]  /*3d30*/  ULEA.HI UR5, UR5, UR7, URZ, 0x5 ;  /* 0x0000000705057291 */ /* 0x000fe4000f8f28ff */
[----:B------:R-:W-:Y:S02]  /*3d40*/  USHF.R.U32.HI UR12, URZ, 0x4, UR12 ;  /* 0x00000004ff0c7899 */ /* 0x000fe4000801160c */
[----:B------:R-:W-:-:S02]  /*3d50*/  USHF.R.S32.HI UR5, URZ, 0x5, UR5 ;  /* 0x00000005ff057899 */ /* 0x000fc40008011405 */
[----:B------:R-:W-:Y:S02]  /*3d60*/  ULOP3.LUT UR11, UR11, 0x3fff, URZ, 0xc0, !UPT ;  /* 0x00003fff0b0b7892 */ /* 0x000fe4000f8ec0ff */
[----:B------:R-:W-:Y:S02]  /*3d70*/  UISETP.LT.AND UP0, UPT, UR5, 0x1, UPT ;  /* 0x000000010500788c */ /* 0x000fe4000bf01270 */
[----:B------:R-:W-:Y:S02]  /*3d80*/  ULOP3.LUT UR12, UR12, 0x3fff, URZ, 0xc0, !UPT ;  /* 0x00003fff0c0c7892 */ /* 0x000fe4000f8ec0ff */
[----:B------:R-:W-:Y:S02]  /*3d90*/  USEL UR10, UR5, 0x1, !UP0 ;  /* 0x00000001050a7887 */ /* 0x000fe4000c000000 */
[----:B------:R-:W-:Y:S02]  /*3da0*/  ULOP3.LUT UR11, UR11, 0x10000, URZ, 0xfc, !UPT ;  /* 0x000100000b0b7892 */ /* 0x000fe4000f8efcff */
[----:B------:R-:W-:-:S02]  /*3db0*/  ULOP3.LUT UR12, UR12, 0x10000, URZ, 0xfc, !UPT ;  /* 0x000100000c0c7892 */ /* 0x000fc4000f8efcff */
[----:B------:R-:W-:Y:S02]  /*3dc0*/  UIADD3 UR10, UPT, UPT, -UR10, URZ, URZ ;  /* 0x000000ff0a0a7290 */ /* 0x000fe4000fffe1ff */
[----:B--2---:R-:W-:Y:S01]  /*3dd0*/  UISETP.GE.AND UP3, UPT, UR4, 0x1, UPT ;  /* 0x000000010400788c */ /* 0x004fe2000bf66270 */
[----:B-1----:R-:W-:-:S15]  /*3de0*/  R2UR UR19, R0 ;  /* 0x00000000001372ca */ /* 0x002fde00000e0000 */
.L_x_82:
[----:B------:R-:W-:Y:S02]  /*3df0*/  LEA R0, R10, UR6, 0x3 ;  /* 0x000000060a007c11 */ /* 0x000fe4000f8e18ff */
[----:B------:R-:W-:Y:S02]  /*3e00*/  SHF.L.U32 R2, R9, 0x1f, RZ ;  /* 0x0000001f09027819 */ /* 0x000fe400000006ff */
[----:B------:R-:W-:Y:S01]  /*3e10*/  PLOP3.LUT P0, PT, PT, PT, UP3, 0x80, 0x8 ;  /* 0x000000000008781c */ /* 0x000fe20003f0f038 */
[----:B------:R-:W-:Y:S01]  /*3e20*/  VIADD R3, R0, 0x1f0 ;  /* 0x000001f000037836 */ /* 0x000fe20000000000 */
[----:B-1----:R-:W1:Y:S02]  /*3e30*/  SYNCS.PHASECHK.TRANS64.TRYWAIT P1, [R0+URZ+0x1e0], R2 ;  /* 0x0001e002000075a7 */ /* 0x002e6400080211ff */
[----:B-1--4-:R-:W-:Y:S09]  /*3e40*/  @!P1 BRA `(.L_x_76) ;  /* 0x0000004800689947 */ /* 0x012ff20003800000 */
.L_x_197:
[----:B------:R-:W-:Y:S01]  /*3e50*/  LEA R4, R10, UR6, 0x4 ;  /* 0x000000060a047c11 */ /* 0x000fe2000f8e20ff */
[----:B------:R-:W-:Y:S01]  /*3e60*/  @UP3 ULEA UR4, UR17, UR6, 0x3 ;  /* 0x0000000611043291 */ /* 0x000fe2000f8e18ff */
[----:B------:R-:W-:Y:S01]  /*3e70*/  PLOP3.LUT P2, PT, PT, PT, PT, 0x80, 0x8 ;  /* 0x000000000008781c */ /* 0x000fe20003f4f070 */
[----:B------:R-:W-:Y:S01]  /*3e80*/  ULEA UR8, UR18, UR6, 0x3 ;  /* 0x0000000612087291 */ /* 0x000fe2000f8e18ff */
[----:B------:R-:W-:Y:S02]  /*3e90*/  PRMT R3, RZ, 0x654, R3 ;  /* 0x00000654ff037816 */ /* 0x000fe40000000003 */
[----:B------:R-:W2:Y:S01]  /*3ea0*/  LDS.128 R4, [R4+0x270] ;  /* 0x0002700004047984 */ /* 0x000ea20000000c00 */
[----:B-1----:R-:W-:Y:S02]  /*3eb0*/  @P0 SHF.L.U32 R2, R8, 0x1f, RZ ;  /* 0x0000001f08020819 */ /* 0x002fe400000006ff */
[----:B------:R-:W-:Y:S01]  /*3ec0*/  SHF.L.U32 R0, R11, 0x1f, RZ ;  /* 0x0000001f0b007819 */ /* 0x000fe200000006ff */
[----:B------:R-:W-:Y:S01]  /*3ed0*/  @!PT LDS RZ, [RZ] ;  /* 0x00000000fffff984 */ /* 0x000fe20000000800 */
[----:B------:R-:W-:Y:S01]  /*3ee0*/  @!PT LDS RZ, [RZ] ;  /* 0x00000000fffff984 */ /* 0x000fe20000000800 */
[----:B------:R-:W-:Y:S01]  /*3ef0*/  @!PT LDS RZ, [RZ] ;  /* 0x00000000fffff984 */ /* 0x000fe20000000800 */
[----:B------:R-:W-:Y:S01]  /*3f00*/  @!PT LDS RZ, [RZ] ;  /* 0x00000000fffff984 */ /* 0x000fe20000000800 */
[----:B------:R1:W-:Y:S06]  /*3f10*/  MEMBAR.ALL.CTA ;  /* 0x0000000000007992 */ /* 0x0003ec0000008000 */
[----:B-1----:R-:W1:Y:S02]  /*3f20*/  FENCE.VIEW.ASYNC.S ;  /* 0x00000000000073c6 */ /* 0x002e640000000000 */
[----:B-1----:R1:W-:Y:S01]  /*3f30*/  SYNCS.ARRIVE.TRANS64.RED.A1T0 RZ, [R3+URZ], RZ ;  /* 0x000000ff03ff79a7 */ /* 0x0023e200081004ff */
[----:B------:R1:W4:Y:S01]  /*3f40*/  @P0 SYNCS.PHASECHK.TRANS64.TRYWAIT P2, [UR4], R2 ;  /* 0x00000002ff0005a7 */ /* 0x0003220008041104 */
[----:B------:R-:W-:Y:S01]  /*3f50*/  ULEA.HI UR4, UR18, UR18, URZ, 0x1 ;  /* 0x0000001212047291 */ /* 0x000fe2000f8f08ff */
[----:B--2---:R-:W-:-:S03]  /*3f60*/  LOP3.LUT P1, RZ, R6, 0x1, RZ, 0xc0, !PT ;  /* 0x0000000106ff7812 */ /* 0x004fc6000782c0ff */
[----:B------:R-:W-:Y:S02]  /*3f70*/  USHF.L.U32 UR9, UR4, 0x5, URZ ;  /* 0x0000000504097899 */ /* 0x000fe400080006ff */
[----:B------:R-:W-:Y:S02]  /*3f80*/  ULOP3.LUT UR4, UR4, 0xffe, URZ, 0xc0, !UPT ;  /* 0x00000ffe04047892 */ /* 0x000fe4000f8ec0ff */
[----:B------:R-:W-:Y:S02]  /*3f90*/  ULOP3.LUT UR9, UR9, 0xffffffc0, URZ, 0xc0, !UPT ;  /* 0xffffffc009097892 */ /* 0x000fe4000f8ec0ff */
[----:B------:R-:W-:Y:S02]  /*3fa0*/  UIADD3 UR4, UPT, UPT, -UR4, UR18, URZ ;  /* 0x0000001204047290 */ /* 0x000fe4000fffe1ff */
[----:B------:R-:W-:Y:S01]  /*3fb0*/  UIADD3 UR9, UPT, UPT, UR19, UR9, URZ ;  /* 0x0000000913097290 */ /* 0x000fe2000fffe0ff */
[----:B------:R-:W2:Y:S03]  /*3fc0*/  SYNCS.PHASECHK.TRANS64.TRYWAIT P0, [UR8+0x220], R0 ;  /* 0x00022000ff0075a7 */ /* 0x000ea60008001108 */
[----:B------:R-:W-:Y:S01]  /*3fd0*/  ULEA UR9, UR4, UR9, 0x14 ;  /* 0x0000000904097291 */ /* 0x000fe2000f8ea0ff */
[----:B-12-4-:R-:W-:Y:S11]  /*3fe0*/  @!P0 BRA `(.L_x_77) ;  /* 0x0000004800148947 */ /* 0x016ff60003800000 */
.L_x_199:
[----:B------:R-:W-:Y:S01]  /*3ff0*/  IADD3 R10, PT, PT, R10, 0x1, RZ ;  /* 0x000000010a0a7810 */ /* 0x000fe20007ffe0ff */
[----:B------:R-:W-:Y:S06]  /*4000*/  BRA.U !UP3, `(.L_x_78) ;  /* 0x000000010b987547 */ /* 0x000fec000b800000 */
[----:B------:R-:W-:Y:S01]  /*4010*/  UPLOP3.LUT UP4, UPT, UPT, UPT, UPT, 0x40, 0x4 ;  /* 0x000000000004789c */ /* 0x000fe20003f8e870 */
[----:B------:R-:W-:Y:S01]  /*4020*/  UMOV UR16, UR10 ;  /* 0x0000000a00107c82 */ /* 0x000fe20008000000 */
[----:B------:R-:W-:Y:S01]  /*4030*/  UMOV UR15, UR5 ;  /* 0x00000005000f7c82 */ /* 0x000fe20008000000 */
[----:B------:R-:W-:-:S08]  /*4040*/  UMOV UR14, UR17 ;  /* 0x00000011000e7c82 */ /* 0x000fd00008000000 */
.L_x_81:
[----:B------:R-:W-:Y:S02]  /*4050*/  UIADD3 UR16, UPT, UPT, UR16, 0x1, URZ ;  /* 0x0000000110107890 */ /* 0x000fe4000fffe0ff */
[----:B--2---:R-:W-:Y:S02]  /*4060*/  ULEA UR7, UR14, UR6, 0x3 ;  /* 0x000000060e077291 */ /* 0x004fe4000f8e18ff */
[----:B------:R-:W-:Y:S01]  /*4070*/  UISETP.NE.AND UP0, UPT, UR16, URZ, UPT ;  /* 0x000000ff1000728c */ /* 0x000fe2000bf05270 */
[----:B----4-:R-:W-:Y:S10]  /*4080*/  @P2 BRA `(.L_x_79) ;  /* 0x00000000000c2947 */ /* 0x010ff40003800000 */
[----:B-1----:R-:W-:Y:S04]  /*4090*/  SHF.L.U32 R2, R8, 0x1f, RZ ;  /* 0x0000001f08027819 */ /* 0x002fe800000006ff */
[----:B------:R-:W1:Y:S02]  /*40a0*/  SYNCS.PHASECHK.TRANS64.TRYWAIT P0, [UR7], R2 ;  /* 0x00000002ff0075a7 */ /* 0x000e640008001107 */
[----:B-1----:R-:W-:Y:S05]  /*40b0*/  @!P0 BRA `(.L_x_80) ;  /* 0x0000004400f88947 */ /* 0x002fea0003800000 */
.L_x_79:
[----:B------:R-:W-:Y:S01]  /*40c0*/  UISETP.NE.AND UP1, UPT, UR15, 0x1, UPT ;  /* 0x000000010f00788c */ /* 0x000fe2000bf25270 */
[----:B------:R-:W-:Y:S01]  /*40d0*/  PLOP3.LUT P2, PT, PT, PT, PT, 0x80, 0x8 ;  /* 0x000000000008781c */ /* 0x000fe20003f4f070 */
[----:B------:R-:W-:Y:S02]  /*40e0*/  UIADD3 UR17, UPT, UPT, UR14, 0x1, URZ ;  /* 0x000000010e117890 */ /* 0x000fe4000fffe0ff */
[----:B------:R-:W-:Y:S02]  /*40f0*/  ULEA UR24, UR14, UR12, 0x8 ;  /* 0x0000000c0e187291 */ /* 0x000fe4000f8e40ff */
[----:B------:R-:W-:Y:S01]  /*4100*/  UISETP.NE.AND UP2, UPT, UR17, 0x1a, UPT ;  /* 0x0000001a1100788c */ /* 0x000fe2000bf45270 */
[----:B------:R-:W-:Y:S01]  /*4110*/  PLOP3.LUT P0, PT, PT, PT, UP1, 0x80, 0x8 ;  /* 0x000000000008781c */ /* 0x000fe20003f0f018 */
[----:B------:R-:W-:Y:S02]  /*4120*/  ULEA UR26, UR14, UR11, 0x8 ;  /* 0x0000000b0e1a7291 */ /* 0x000fe4000f8e40ff */
[----:B------:R-:W-:Y:S02]  /*4130*/  USEL UR13, URZ, 0x1, UP2 ;  /* 0x00000001ff0d7887 */ /* 0x000fe40009000000 */
[----:B------:R-:W-:Y:S02]  /*4140*/  USEL UR17, UR17, URZ, UP2 ;  /* 0x000000ff11117287 */ /* 0x000fe40009000000 */
[----:B------:R-:W-:Y:S02]  /*4150*/  UIADD3 UR30, UPT, UPT, UR24, 0x2, URZ ;  /* 0x00000002181e7890 */ /* 0x000fe4000fffe0ff */
[----:B------:R-:W-:Y:S01]  /*4160*/  @UP1 ULEA UR4, UR17, UR6, 0x3 ;  /* 0x0000000611041291 */ /* 0x000fe2000f8e18ff */
[----:B------:R-:W-:Y:S01]  /*4170*/  LOP3.LUT R8, R8, UR13, RZ, 0x3c, !PT ;  /* 0x0000000d08087c12 */ /* 0x000fe2000f8e3cff */
[----:B------:R-:W-:Y:S02]  /*4180*/  UIADD3 UR28, UPT, UPT, UR26, 0x2, URZ ;  /* 0x000000021a1c7890 */ /* 0x000fe4000fffe0ff */
[----:B------:R-:W-:Y:S01]  /*4190*/  UIADD3 UR7, UPT, UPT, UR7, 0xd0, URZ ;  /* 0x000000d007077890 */ /* 0x000fe2000fffe0ff */
[----:B-1----:R-:W-:Y:S01]  /*41a0*/  @P0 SHF.L.U32 R0, R8, 0x1f, RZ ;  /* 0x0000001f08000819 */ /* 0x002fe200000006ff */
[----:B------:R-:W-:Y:S01]  /*41b0*/  UMOV UR25, 0x80004020 ;  /* 0x8000402000197882 */ /* 0x000fe20000000000 */
[----:B------:R-:W-:Y:S01]  /*41c0*/  UMOV UR27, 0x80004020 ;  /* 0x80004020001b7882 */ /* 0x000fe20000000000 */
[----:B------:R-:W-:Y:S01]  /*41d0*/  UMOV UR31, 0x80004020 ;  /* 0x80004020001f7882 */ /* 0x000fe20000000000 */
[----:B------:R2:W4:Y:S01]  /*41e0*/  @P0 SYNCS.PHASECHK.TRANS64.TRYWAIT P2, [UR4], R0 ;  /* 0x00000000ff0005a7 */ /* 0x0005220008041104 */
[----:B------:R-:W-:Y:S01]  /*41f0*/  UIADD3 UR15, UPT, UPT, UR15, -0x1, URZ ;  /* 0xffffffff0f0f7890 */ /* 0x000fe2000fffe0ff */
[----:B------:R2:W-:Y:S01]  /*4200*/  UTCHMMA gdesc[UR26], gdesc[UR24], tmem[UR9], tmem[UR22], idesc[UR23], UP4 ;  /* 0x00ff16181a0075ea */ /* 0x0005e2000a000009 */
[----:B------:R-:W-:Y:S01]  /*4210*/  UPLOP3.LUT UP4, UPT, UPT, UPT, UPT, 0x80, 0x8 ;  /* 0x000000000008789c */ /* 0x000fe20003f8f070 */
[----:B------:R-:W-:Y:S01]  /*4220*/  UMOV UR29, 0x80004020 ;  /* 0x80004020001d7882 */ /* 0x000fe20000000000 */
[----:B------:R-:W-:Y:S01]  /*4230*/  UMOV UR14, UR17 ;  /* 0x00000011000e7c82 */ /* 0x000fe20008000000 */
[----:B------:R2:W-:Y:S01]  /*4240*/  UTCHMMA gdesc[UR28], gdesc[UR30], tmem[UR9], tmem[UR20], idesc[UR21], UPT ;  /* 0x00ff141e1c0075ea */ /* 0x0005e2000b800009 */
[----:B------:R2:W-:Y:S01]  /*4250*/  UTCBAR [UR7], URZ ;  /* 0x000000ff070073e9 */ /* 0x0005e200080000ff */
[----:B------:R-:W-:Y:S06]  /*4260*/  BRA.U UP0, `(.L_x_81) ;  /* 0xfffffffd00787547 */ /* 0x000fec000b83ffff */
.L_x_78:
[----:B------:R-:W-:Y:S01]  /*4270*/  UIADD3 UR18, UPT, UPT, UR18, 0x1, URZ ;  /* 0x0000000112127890 */ /* 0x000fe2000fffe0ff */
[C---:B------:R-:W-:Y:S01]  /*4280*/  ISETP.NE.AND P0, PT, R10.reuse, 0x2, PT ;  /* 0x000000020a00780c */ /* 0x040fe20003f05270 */
[----:B------:R-:W-:Y:S02]  /*4290*/  UIADD3 UR8, UPT, UPT, UR8, 0x200, URZ ;  /* 0x0000020008087890 */ /* 0x000fe4000fffe0ff */
[----:B------:R-:W-:Y:S01]  /*42a0*/  UISETP.NE.AND UP0, UPT, UR18, 0x4, UPT ;  /* 0x000000041200788c */ /* 0x000fe2000bf05270 */
[----:B-12---:R-:W-:Y:S02]  /*42b0*/  SEL R0, RZ, 0x1, P0 ;  /* 0x00000001ff007807 */ /* 0x006fe40000000000 */
[----:B------:R-:W-:Y:S01]  /*42c0*/  SEL R10, R10, RZ, P0 ;  /* 0x000000ff0a0a7207 */ /* 0x000fe20000000000 */
[----:B------:R-:W-:Y:S01]  /*42d0*/  USEL UR4, URZ, 0x1, UP0 ;  /* 0x00000001ff047887 */ /* 0x000fe20008000000 */
[----:B------:R-:W-:Y:S01]  /*42e0*/  LOP3.LUT R9, R9, R0, RZ, 0x3c, !PT ;  /* 0x0000000009097212 */ /* 0x000fe200078e3cff */
[----:B------:R-:W-:Y:S01]  /*42f0*/  USEL UR18, UR18, URZ, UP0 ;  /* 0x000000ff12127287 */ /* 0x000fe20008000000 */
[----:B------:R1:W-:Y:S03]  /*4300*/  UTCBAR [UR8], URZ ;  /* 0x000000ff080073e9 */ /* 0x0003e600080000ff */
[----:B------:R-:W-:Y:S01]  /*4310*/  LOP3.LUT R11, R11, UR4, RZ, 0x3c, !PT ;  /* 0x000000040b0b7c12 */ /* 0x000fe2000f8e3cff */
[----:B------:R-:W-:Y:S07]  /*4320*/  @P1 BRA `(.L_x_82) ;  /* 0xfffffff800b01947 */ /* 0x000fee000383ffff */
[----:B------:R-:W2:Y:S01]  /*4330*/  S2UR UR4, SR_CgaCtaId ;  /* 0x00000000000479c3 */ /* 0x000ea20000008800 */
[----:B------:R-:W-:Y:S01]  /*4340*/  ELECT P0, URZ, PT ;  /* 0x0000000000ff782f */ /* 0x000fe20003800000 */
[----:B------:R-:W-:Y:S01]  /*4350*/  IMAD.MOV.U32 R0, RZ, RZ, 0x1 ;  /* 0x00000001ff007424 */ /* 0x000fe200078e00ff */
[----:B------:R-:W-:Y:S01]  /*4360*/  UIADD3 UR6, UPT, UPT, UR6, 0x220, URZ ;  /* 0x0000022006067890 */ /* 0x000fe2000fffe0ff */
[----:B------:R-:W-:Y:S01]  /*4370*/  SHF.L.U32 R2, R11, 0x1f, RZ ;  /* 0x0000001f0b027819 */ /* 0x000fe200000006ff */
[----:B------:R-:W-:-:S03]  /*4380*/  UMOV UR5, 0x40 ;  /* 0x0000004000057882 */ /* 0x000fc60000000000 */
[----:B------:R-:W-:Y:S01]  /*4390*/  UVIRTCOUNT.DEALLOC.SMPOOL 0x80 ;  /* 0x000000800000784c */ /* 0x000fe20000000000 */
[----:B--2---:R-:W-:Y:S02]  /*43a0*/  ULEA UR4, UR4, UR5, 0x18 ;  /* 0x0000000504047291 */ /* 0x004fe4000f8ec0ff */
[----:B------:R-:W-:-:S07]  /*43b0*/  ULEA UR5, UR18, UR6, 0x3 ;  /* 0x0000000612057291 */ /* 0x000fce000f8e18ff */
[----:B------:R2:W-:Y:S02]  /*43c0*/  @P0 STS.U8 [UR4+0x1c], R0 ;  /* 0x00001c00ff000988 */ /* 0x0005e40008000004 */
[----:B------:R-:W3:Y:S02]  /*43d0*/  SYNCS.PHASECHK.TRANS64.TRYWAIT P0, [UR5], R2 ;  /* 0x00000002ff0075a7 */ /* 0x000ee40008001105 */
[----:B--23--:R-:W-:Y:S05]  /*43e0*/  @!P0 BRA `(.L_x_83) ;  /* 0x0000004400448947 */ /* 0x00cfea0003800000 */
.L_x_202:
[----:B------:R-:W-:-:S04]  /*43f0*/  UIADD3 UR7, UPT, UPT, UR18, 0x1, URZ ;  /* 0x0000000112077890 */ /* 0x000fc8000fffe0ff */
[----:B------:R-:W-:-:S04]  /*4400*/  UISETP.NE.AND UP0, UPT, UR7, 0x4, UPT ;  /* 0x000000040700788c */ /* 0x000fc8000bf05270 */
[----:B-1----:R-:W-:Y:S02]  /*4410*/  USEL UR8, URZ, 0x1, UP0 ;  /* 0x00000001ff087887 */ /* 0x002fe40008000000 */
[----:B------:R-:W-:-:S04]  /*4420*/  USEL UR7, UR7, URZ, UP0 ;  /* 0x000000ff07077287 */ /* 0x000fc80008000000 */
[----:B------:R-:W-:Y:S01]  /*4430*/  ULEA UR5, UR7, UR6, 0x3 ;  /* 0x0000000607057291 */ /* 0x000fe2000f8e18ff */
[----:B--2---:R-:W-:-:S04]  /*4440*/  LOP3.LUT R2, R11, UR8, RZ, 0x3c, !PT ;  /* 0x000000080b027c12 */ /* 0x004fc8000f8e3cff */
[----:B------:R-:W-:-:S04]  /*4450*/  SHF.L.U32 R3, R2, 0x1f, RZ ;  /* 0x0000001f02037819 */ /* 0x000fc800000006ff */
[----:B------:R-:W1:Y:S02]  /*4460*/  SYNCS.PHASECHK.TRANS64.TRYWAIT P0, [UR5], R3 ;  /* 0x00000003ff0075a7 */ /* 0x000e640008001105 */
[----:B-1----:R-:W-:Y:S05]  /*4470*/  @!P0 BRA `(.L_x_84) ;  /* 0x0000004400388947 */ /* 0x002fea0003800000 */
.L_x_204:
        /* <DEDUP_REMOVED lines=9> */
.L_x_206:
[----:B------:R-:W-:-:S04]  /*4510*/  UIADD3 UR7, UPT, UPT, UR7, 0x1, URZ ;  /* 0x0000000107077890 */ /* 0x000fc8000fffe0ff */
[----:B------:R-:W-:-:S04]  /*4520*/  UISETP.NE.AND UP0, UPT, UR7, 0x4, UPT ;  /* 0x000000040700788c */ /* 0x000fc8000bf05270 */
[----:B------:R-:W-:Y:S02]  /*4530*/  USEL UR5, URZ, 0x1, UP0 ;  /* 0x00000001ff057887 */ /* 0x000fe40008000000 */
[----:B------:R-:W-:-:S04]  /*4540*/  USEL UR7, UR7, URZ, UP0 ;  /* 0x000000ff07077287 */ /* 0x000fc80008000000 */
[----:B------:R-:W-:Y:S01]  /*4550*/  ULEA UR7, UR7, UR6, 0x3 ;  /* 0x0000000607077291 */ /* 0x000fe2000f8e18ff */
[----:B------:R-:W-:-:S04]  /*4560*/  LOP3.LUT R2, R2, UR5, RZ, 0x3c, !PT ;  /* 0x0000000502027c12 */ /* 0x000fc8000f8e3cff */
[----:B------:R-:W-:-:S04]  /*4570*/  SHF.L.U32 R2, R2, 0x1f, RZ ;  /* 0x0000001f02027819 */ /* 0x000fc800000006ff */
[----:B------:R-:W2:Y:S02]  /*4580*/  SYNCS.PHASECHK.TRANS64.TRYWAIT P0, [UR7], R2 ;  /* 0x00000002ff0075a7 */ /* 0x000ea40008001107 */
[----:B--2---:R-:W-:Y:S05]  /*4590*/  @!P0 BRA `(.L_x_86) ;  /* 0x0000004400208947 */ /* 0x004fea0003800000 */
.L_x_208:
[----:B------:R-:W-:Y:S01]  /*45a0*/  NOP ;  /* 0x0000000000007918 */ /* 0x000fe20000000000 */
[----:B-1----:R-:W1:Y:S01]  /*45b0*/  LDS R0, [UR4+0x14] ;  /* 0x00001404ff007984 */ /* 0x002e620008000800 */
[----:B------:R-:W-:Y:S01]  /*45c0*/  ULOP3.LUT UR6, UR19, 0xffff, URZ, 0xc0, !UPT ;  /* 0x0000ffff13067892 */ /* 0x000fe2000f8ec0ff */
[----:B------:R-:W-:Y:S01]  /*45d0*/  UMOV UR8, 0xffff ;  /* 0x0000ffff00087882 */ /* 0x000fe20000000000 */
[----:B------:R-:W-:Y:S02]  /*45e0*/  UMOV UR5, 0x1 ;  /* 0x0000000100057882 */ /* 0x000fe40000000000 */
[----:B------:R-:W-:-:S04]  /*45f0*/  USHF.R.U32.HI UR6, URZ, 0x5, UR6 ;  /* 0x00000005ff067899 */ /* 0x000fc80008011606 */
[----:B------:R-:W-:Y:S02]  /*4600*/  USHF.L.U32 UR8, UR8, UR6, URZ ;  /* 0x0000000608087299 */ /* 0x000fe400080006ff */
[----:B------:R-:W-:-:S04]  /*4610*/  USHF.L.U32 UR5, UR5, UR6, URZ ;  /* 0x0000000605057299 */ /* 0x000fc800080006ff */
[----:B-1----:R-:W-:-:S04]  /*4620*/  LOP3.LUT R0, R0, UR8, RZ, 0xc0, !PT ;  /* 0x0000000800007c12 */ /* 0x002fc8000f8ec0ff */
[----:B------:R-:W-:-:S13]  /*4630*/  ISETP.NE.AND P0, PT, R0, UR8, PT ;  /* 0x0000000800007c0c */ /* 0x000fda000bf05270 */
[----:B------:R-:W-:Y:S05]  /*4640*/  @P0 BRA `(.L_x_87) ;  /* 0x0000000000580947 */ /* 0x000fea0003800000 */
[----:B------:R-:W1:Y:S02]  /*4650*/  LDS R0, [UR4+0x18] ;  /* 0x00001804ff007984 */ /* 0x000e640008000800 */
[----:B-1----:R-:W-:-:S04]  /*4660*/  LOP3.LUT R0, R0, UR5, RZ, 0xc0, !PT ;  /* 0x0000000500007c12 */ /* 0x002fc8000f8ec0ff */
[----:B------:R-:W-:-:S13]  /*4670*/  ISETP.NE.AND P0, PT, R0, UR5, PT ;  /* 0x0000000500007c0c */ /* 0x000fda000bf05270 */
[----:B------:R-:W-:Y:S05]  /*4680*/  @P0 BRA `(.L_x_88) ;  /* 0x00000000003c0947 */ /* 0x000fea0003800000 */
[----:B------:R-:W1:Y:S01]  /*4690*/  S2R R2, SR_LANEID ;  /* 0x0000000000027919 */ /* 0x000e620000000000 */
[----:B------:R-:W-:Y:S01]  /*46a0*/  ULOP3.LUT UR8, URZ, UR8, URZ, 0x33, !UPT ;  /* 0x00000008ff087292 */ /* 0x000fe2000f8e33ff */
[----:B------:R-:W-:Y:S02]  /*46b0*/  VOTEU.ANY UR7, UPT, PT ;  /* 0x0000000000077886 */ /* 0x000fe400038e0100 */
[----:B------:R-:W-:-:S03]  /*46c0*/  UFLO.U32 UR7, UR7 ;  /* 0x00000007000772bd */ /* 0x000fc600080e0000 */
[----:B------:R-:W-:-:S04]  /*46d0*/  IMAD.U32 R0, RZ, RZ, UR8 ;  /* 0x00000008ff007e24 */ /* 0x000fc8000f8e00ff */
[----:B------:R2:W3:Y:S02]  /*46e0*/  REDUX UR6, R0 ;  /* 0x00000000000673c4 */ /* 0x0004e40000000000 */
[----:B------:R1:W-:Y:S02]  /*46f0*/  UTCATOMSWS.AND URZ, UR8 ;  /* 0x0000000800ff79e3 */ /* 0x0003e40008000000 */
[----:B-1----:R-:W-:Y:S02]  /*4700*/  ISETP.EQ.U32.AND P0, PT, R2, UR7, PT ;  /* 0x0000000702007c0c */ /* 0x002fe4000bf02070 */
[----:B--2---:R-:W-:Y:S02]  /*4710*/  LOP3.LUT R0, RZ, UR5, RZ, 0x33, !PT ;  /* 0x00000005ff007c12 */ /* 0x004fe4000f8e33ff */
[----:B---3--:R-:W-:Y:S02]  /*4720*/  MOV R2, UR6 ;  /* 0x0000000600027c02 */ /* 0x008fe40008000f00 */
[----:B------:R-:W1:Y:S07]  /*4730*/  REDUX UR5, R0 ;  /* 0x00000000000573c4 */ /* 0x000e6e0000000000 */
[----:B------:R2:W-:Y:S01]  /*4740*/  @P0 ATOMS.AND RZ, [UR4+0x14], R2 ;  /* 0x00001402ffff098c */ /* 0x0005e2000a800004 */
[----:B-1----:R-:W-:-:S05]  /*4750*/  IMAD.U32 R0, RZ, RZ, UR5 ;  /* 0x00000005ff007e24 */ /* 0x002fca000f8e00ff */
[----:B------:R2:W-:Y:S01]  /*4760*/  @P0 ATOMS.AND RZ, [UR4+0x18], R0 ;  /* 0x00001800ffff098c */ /* 0x0005e2000a800004 */
[----:B------:R-:W-:Y:S05]  /*4770*/  BRA `(.L_x_89) ;  /* 0x0000000000147947 */ /* 0x000fea0003800000 */
.L_x_88:
[----:B------:R-:W-:Y:S02]  /*4780*/  MOV R2, 0x47a0 ;  /* 0x000047a000027802 */ /* 0x000fe40000000f00 */
[----:B----45:R-:W-:Y:S05]  /*4790*/  CALL.REL.NOINC `($__internal_0_$__cuda_sm10x_tcgen05_guardrail_trap_col_being_dealloced_not_returned_by_alloc) ;  /* 0x0000004400947944 */ /* 0x030fea0003c00000 */
[----:B------:R-:W-:Y:S05]  /*47a0*/  BRA `(.L_x_89) ;  /* 0x0000000000087947 */ /* 0x000fea0003800000 */
.L_x_87:
[----:B------:R-:W-:Y:S02]  /*47b0*/  MOV R2, 0x47d0 ;  /* 0x000047d000027802 */ /* 0x000fe40000000f00 */
[----:B----45:R-:W-:Y:S05]  /*47c0*/  CALL.REL.NOINC `($__internal_2_$__cuda_sm10x_tcgen05_guardrail_trap_unallocated_columns_being_dealloced) ;  /* 0x0000004400a07944 */ /* 0x030fea0003c00000 */
.L_x_89:
[----:B------:R-:W-:Y:S01]  /*47d0*/  NOP ;  /* 0x0000000000007918 */ /* 0x000fe20000000000 */
[----:B------:R-:W-:Y:S05]  /*47e0*/  EXIT ;  /* 0x000000000000794d */ /* 0x000fea0003800000 */
.L_x_71:
[----:B------:R-:W-:-:S09]  /*47f0*/  UISETP.NE.OR UP2, UPT, UR8, 0x3, !UP2 ;  /* 0x000000030800788c */ /* 0x000fd2000d745670 */
[----:B------:R-:W-:Y:S05]  /*4800*/  BRA.U UP2, `(.L_x_90) ;  /* 0x0000000d02ac7547 */ /* 0x000fea000b800000 */
[----:B------:R-:W1:Y:S01]  /*4810*/  LDC R0, c[0x0][0xb30] ;  /* 0x0002cc00ff007b82 */ /* 0x000e620000000800 */
[----:B------:R-:W2:Y:S01]  /*4820*/  LDCU.64 UR8, c[0x0][0x888] ;  /* 0x00011100ff0877ac */ /* 0x000ea20008000a00 */
[----:B------:R-:W-:Y:S01]  /*4830*/  IMAD.MOV.U32 R32, RZ, RZ, 0x1 ;  /* 0x00000001ff207424 */ /* 0x000fe200078e00ff */
[----:B------:R-:W-:Y:S01]  /*4840*/  CS2R R28, SRZ ;  /* 0x00000000001c7805 */ /* 0x000fe2000001ff00 */
[----:B------:R-:W-:Y:S01]  /*4850*/  IMAD.MOV.U32 R25, RZ, RZ, 0x1000 ;  /* 0x00001000ff197424 */ /* 0x000fe200078e00ff */
[----:B------:R-:W4:Y:S03]  /*4860*/  LDCU.64 UR4, c[0x0][0x890] ;  /* 0x00011200ff0477ac */ /* 0x000f260008000a00 */
[----:B------:R-:W3:Y:S01]  /*4870*/  LDC R24, c[0x0][0x370] ;  /* 0x0000dc00ff187b82 */ /* 0x000ee20000000800 */
[----:B------:R-:W-:Y:S01]  /*4880*/  UMOV UR7, 0x400 ;  /* 0x0000040000077882 */ /* 0x000fe20000000000 */
[----:B------:R-:W-:-:S02]  /*4890*/  UPLOP3.LUT UP1, UPT, UPT, UPT, UPT, 0x40, 0x4 ;  /* 0x000000000004789c */ /* 0x000fc40003f2e870 */
[----:B------:R-:W-:Y:S01]  /*48a0*/  ULEA UR7, UR37, UR7, 0x18 ;  /* 0x0000000725077291 */ /* 0x000fe2000f8ec0ff */
[----:B------:R-:W-:-:S03]  /*48b0*/  UMOV UR13, URZ ;  /* 0x000000ff000d7c82 */ /* 0x000fc60008000000 */
[----:B------:R-:W3:Y:S01]  /*48c0*/  LDC R3, c[0x0][0xb0c] ;  /* 0x0002c300ff037b82 */ /* 0x000ee20000000800 */
[----:B--2---:R-:W-:Y:S02]  /*48d0*/  UISETP.NE.U32.AND UP3, UPT, UR8, URZ, UPT ;  /* 0x000000ff0800728c */ /* 0x004fe4000bf65070 */
[----:B----4-:R-:W-:-:S05]  /*48e0*/  UISETP.NE.U32.AND UP4, UPT, UR4, URZ, UPT ;  /* 0x000000ff0400728c */ /* 0x010fca000bf85070 */
[----:B------:R-:W2:Y:S01]  /*48f0*/  LDC R22, c[0x0][0xb20] ;  /* 0x0002c800ff167b82 */ /* 0x000ea20000000800 */
[----:B-1----:R-:W-:Y:S01]  /*4900*/  ISETP.NE.AND P1, PT, R0, 0x1, PT ;  /* 0x000000010000780c */ /* 0x002fe20003f25270 */
[----:B------:R-:W-:Y:S02]  /*4910*/  UISETP.NE.AND.EX UP3, UPT, UR9, URZ, UPT, UP3 ;  /* 0x000000ff0900728c */ /* 0x000fe4000bf65330 */
[----:B------:R-:W-:-:S04]  /*4920*/  UISETP.NE.AND.EX UP4, UPT, UR5, URZ, UPT, UP4 ;  /* 0x000000ff0500728c */ /* 0x000fc8000bf85340 */
[----:B------:R-:W1:Y:S08]  /*4930*/  LDC.64 R30, c[0x0][0x348] ;  /* 0x0000d200ff1e7b82 */ /* 0x000e700000000a00 */
[----:B------:R-:W4:Y:S08]  /*4940*/  LDC.64 R14, c[0x0][0xb10] ;  /* 0x0002c400ff0e7b82 */ /* 0x000f300000000a00 */
[----:B------:R-:W1:Y:S08]  /*4950*/  LDC.64 R6, c[0x0][0xb18] ;  /* 0x0002c600ff067b82 */ /* 0x000e700000000a00 */
[----:B------:R-:W1:Y:S08]  /*4960*/  LDC.64 R4, c[0x0][0xb28] ;  /* 0x0002ca00ff047b82 */ /* 0x000e700000000a00 */
[----:B--23--:R-:W1:Y:S02]  /*4970*/  LDC R23, c[0x0][0x374] ;  /* 0x0000dd00ff177b82 */ /* 0x00ce640000000800 */
.L_x_99:
[C---:B------:R-:W-:Y:S02]  /*4980*/  LEA R0, R29.reuse, UR7, 0x3 ;  /* 0x000000071d007c11 */ /* 0x040fe4000f8e18ff */
[----:B------:R-:W-:Y:S02]  /*4990*/  SHF.L.U32 R2, R28, 0x1f, RZ ;  /* 0x0000001f1c027819 */ /* 0x000fe400000006ff */
[----:B------:R-:W-:Y:S02]  /*49a0*/  LEA R16, R29, UR7, 0x4 ;  /* 0x000000071d107c11 */ /* 0x000fe4000f8e20ff */
[----:B--2---:R-:W2:Y:S02]  /*49b0*/  SYNCS.PHASECHK.TRANS64.TRYWAIT P0, [R0+URZ+0x1e0], R2 ;  /* 0x0001e002000075a7 */ /* 0x004ea400080011ff */
[----:B--2---:R-:W-:Y:S05]  /*49c0*/  @!P0 BRA `(.L_x_91) ;  /* 0x00000040002c8947 */ /* 0x004fea0003800000 */
.L_x_209:
[----:B------:R-:W-:Y:S01]  /*49d0*/  ISETP.GE.AND P0, PT, R26, 0x1, PT ;  /* 0x000000011a00780c */ /* 0x000fe20003f06270 */
[----:B------:R-:W3:Y:S01]  /*49e0*/  LDS.128 R16, [R16+0x270] ;  /* 0x0002700010107984 */ /* 0x000ee20000000c00 */
[----:B--2---:R-:W-:Y:S01]  /*49f0*/  VIADD R0, R0, 0x1f0 ;  /* 0x000001f000007836 */ /* 0x004fe20000000000 */
[----:B------:R-:W-:Y:S01]  /*4a00*/  @!PT LDS RZ, [RZ] ;  /* 0x00000000fffff984 */ /* 0x000fe20000000800 */
[----:B------:R-:W-:Y:S01]  /*4a10*/  @!PT LDS RZ, [RZ] ;  /* 0x00000000fffff984 */ /* 0x000fe20000000800 */
[----:B------:R-:W-:Y:S01]  /*4a20*/  @!PT LDS RZ, [RZ] ;  /* 0x00000000fffff984 */ /* 0x000fe20000000800 */
[----:B------:R-:W-:Y:S01]  /*4a30*/  @!PT LDS RZ, [RZ] ;  /* 0x00000000fffff984 */ /* 0x000fe20000000800 */
[----:B------:R2:W-:Y:S06]  /*4a40*/  MEMBAR.ALL.CTA ;  /* 0x0000000000007992 */ /* 0x0005ec0000008000 */
[----:B--2---:R-:W2:Y:S01]  /*4a50*/  FENCE.VIEW.ASYNC.S ;  /* 0x00000000000073c6 */ /* 0x004ea20000000000 */
[----:B------:R-:W-:Y:S04]  /*4a60*/  PRMT R0, RZ, 0x654, R0 ;  /* 0x00000654ff007816 */ /* 0x000fe80000000000 */
[----:B--2---:R2:W-:Y:S01]  /*4a70*/  SYNCS.ARRIVE.TRANS64.RED.A1T0 RZ, [R0+URZ], RZ ;  /* 0x000000ff00ff79a7 */ /* 0x0045e200081004ff */
[----:B---3--:R-:W-:Y:S11]  /*4a80*/  LOP3.LUT P3, RZ, R18, 0x1, RZ, 0xc0, !PT ;  /* 0x0000000112ff7812 */ /* 0x008ff6000786c0ff */
[----:B------:R-:W-:Y:S02]  /*4a90*/  @!UPT UIADD3 URZ, UPT, UPT, URZ, URZ, URZ ;  /* 0x000000fffffff290 */ /* 0x000fe4000fffe0ff */
[----:B------:R-:W-:Y:S02]  /*4aa0*/  @P3 MOV R11, R16 ;  /* 0x00000010000b3202 */ /* 0x000fe40000000f00 */
[----:B------:R-:W-:Y:S01]  /*4ab0*/  @P3 LOP3.LUT R10, R17, 0xffff, RZ, 0xc0, !PT ;  /* 0x0000ffff110a3812 */ /* 0x000fe200078ec0ff */
[----:B--2---:R-:W-:Y:S06]  /*4ac0*/  @!P0 BRA `(.L_x_92) ;  /* 0x0000000000a48947 */ /* 0x004fec0003800000 */
[-C--:B-1----:R-:W-:Y:S01]  /*4ad0*/  IMAD.HI.U32 R0, R23, R7.reuse, RZ ;  /* 0x0000000717007227 */ /* 0x082fe200078e00ff */
[----:B------:R-:W-:Y:S02]  /*4ae0*/  ISETP.NE.AND P0, PT, R6, 0x1, PT ;  /* 0x000000010600780c */ /* 0x000fe40003f05270 */
[----:B------:R-:W-:Y:S01]  /*4af0*/  ISETP.NE.AND P2, PT, R26, 0x1, PT ;  /* 0x000000011a00780c */ /* 0x000fe20003f45270 */
[----:B----4-:R-:W-:Y:S01]  /*4b00*/  IMAD.HI.U32 R9, R24, R14, RZ ;  /* 0x0000000e18097227 */ /* 0x010fe200078e00ff */
[----:B------:R-:W-:Y:S02]  /*4b10*/  SHF.R.U32.HI R0, RZ, R22, R0 ;  /* 0x00000016ff007219 */ /* 0x000fe40000011600 */
[----:B------:R-:W-:Y:S01]  /*4b20*/  ISETP.NE.AND P4, PT, R3, 0x1, PT ;  /* 0x000000010300780c */ /* 0x000fe20003f85270 */
[----:B------:R-:W-:Y:S01]  /*4b30*/  IMAD.HI.U32 R13, R10, R7, RZ ;  /* 0x000000070a0d7227 */ /* 0x000fe200078e00ff */
[----:B------:R-:W-:Y:S02]  /*4b40*/  SHF.R.U32.HI R9, RZ, R15, R9 ;  /* 0x0000000fff097219 */ /* 0x000fe40000011609 */
[----:B------:R-:W-:Y:S01]  /*4b50*/  SEL R0, R23, R0, !P0 ;  /* 0x0000000017007207 */ /* 0x000fe20004000000 */
[----:B------:R-:W-:Y:S01]  /*4b60*/  IMAD.HI.U32 R12, R11, R14, RZ ;  /* 0x0000000e0b0c7227 */ /* 0x000fe200078e00ff */
[----:B------:R-:W-:Y:S03]  /*4b70*/  SEL R9, R24, R9, !P4 ;  /* 0x0000000918097207 */ /* 0x000fe60006000000 */
[-C--:B------:R-:W-:Y:S01]  /*4b80*/  IMAD.HI.U32 R8, R0, R4.reuse, RZ ;  /* 0x0000000400087227 */ /* 0x080fe200078e00ff */
[----:B------:R-:W-:Y:S03]  /*4b90*/  SHF.R.U32.HI R12, RZ, R15, R12 ;  /* 0x0000000fff0c7219 */ /* 0x000fe6000001160c */
[----:B------:R-:W-:Y:S01]  /*4ba0*/  IMAD.HI.U32 R2, R9, R4, RZ ;  /* 0x0000000409027227 */ /* 0x000fe200078e00ff */
[-C--:B------:R-:W-:Y:S02]  /*4bb0*/  @P2 SHF.R.U32.HI R0, RZ, R5.reuse, R8 ;  /* 0x00000005ff002219 */ /* 0x080fe40000011608 */
[----:B------:R-:W-:Y:S02]  /*4bc0*/  SHF.R.U32.HI R8, RZ, R22, R13 ;  /* 0x00000016ff087219 */ /* 0x000fe4000001160d */
[----:B------:R-:W-:Y:S01]  /*4bd0*/  @P2 SHF.R.U32.HI R9, RZ, R5, R2 ;  /* 0x00000005ff092219 */ /* 0x000fe20000011602 */
[----:B------:R-:W-:Y:S01]  /*4be0*/  IMAD R0, R26, R0, RZ ;  /* 0x000000001a007224 */ /* 0x000fe200078e02ff */
[----:B------:R-:W-:Y:S02]  /*4bf0*/  SEL R8, R10, R8, !P0 ;  /* 0x000000080a087207 */ /* 0x000fe40004000000 */
[----:B------:R-:W-:Y:S01]  /*4c00*/  SEL R2, R11, R12, !P4 ;  /* 0x0000000c0b027207 */ /* 0x000fe20006000000 */
[----:B------:R-:W-:Y:S01]  /*4c10*/  IMAD R12, R26, R9, RZ ;  /* 0x000000091a0c7224 */ /* 0x000fe200078e02ff */
[C---:B------:R-:W-:Y:S01]  /*4c20*/  ISETP.GE.AND P0, PT, R8.reuse, R0, PT ;  /* 0x000000000800720c */ /* 0x040fe20003f06270 */
[----:B------:R-:W-:Y:S03]  /*4c30*/  IMAD.HI.U32 R0, R8, R4, RZ ;  /* 0x0000000408007227 */ /* 0x000fe600078e00ff */
[----:B------:R-:W-:Y:S02]  /*4c40*/  ISETP.GE.OR P0, PT, R2, R12, P0 ;  /* 0x0000000c0200720c */ /* 0x000fe40000706670 */
[-C--:B------:R-:W-:Y:S04]  /*4c50*/  SHF.R.U32.HI R0, RZ, R5.reuse, R0 ;  /* 0x00000005ff007219 */ /* 0x080fe80000011600 */
[----:B------:R-:W-:Y:S05]  /*4c60*/  SEL R13, R8, R0, !P2 ;  /* 0x00000000080d7207 */ /* 0x000fea0005000000 */
[----:B------:R-:W-:Y:S02]  /*4c70*/  IMAD.MOV R12, RZ, RZ, -R13 ;  /* 0x000000ffff0c7224 */ /* 0x000fe400078e0a0d */
[----:B------:R-:W-:Y:S04]  /*4c80*/  @!P0 IMAD.HI.U32 R0, R2, R4, RZ ;  /* 0x0000000402008227 */ /* 0x000fe800078e00ff */
[----:B------:R-:W-:Y:S01]  /*4c90*/  IMAD R12, R26, R12, R8 ;  /* 0x0000000c1a0c7224 */ /* 0x000fe200078e0208 */
[----:B------:R-:W-:Y:S04]  /*4ca0*/  @!P0 SHF.R.U32.HI R0, RZ, R5, R0 ;  /* 0x00000005ff008219 */ /* 0x000fe80000011600 */
[----:B------:R-:W-:Y:S04]  /*4cb0*/  @!P0 SEL R0, R2, R0, !P2 ;  /* 0x0000000002008207 */ /* 0x000fe80005000000 */
[----:B------:R-:W-:Y:S01]  /*4cc0*/  @!P0 IADD3 R13, PT, PT, R13, -R0, RZ ;  /* 0x800000000d0d8210 */ /* 0x000fe20007ffe0ff */
[----:B------:R-:W-:Y:S01]  /*4cd0*/  @!P0 IMAD R0, R9, R12, R0 ;  /* 0x0000000c09008224 */ /* 0x000fe200078e0200 */
[----:B------:R-:W-:Y:S01]  /*4ce0*/  IADD3 R9, PT, PT, -R8, RZ, RZ ;  /* 0x000000ff08097210 */ /* 0x000fe20007ffe1ff */
[--C-:B------:R-:W-:Y:S02]  /*4cf0*/  IMAD.MOV R12, RZ, RZ, -R2.reuse ;  /* 0x000000ffff0c7224 */ /* 0x100fe400078e0a02 */
[----:B------:R-:W-:Y:S02]  /*4d00*/  @!P0 IMAD R8, R13, R26, R2 ;  /* 0x0000001a0d088224 */ /* 0x000fe400078e0202 */
[----:B------:R-:W-:Y:S02]  /*4d10*/  @!P0 IMAD.MOV.U32 R2, RZ, RZ, R0 ;  /* 0x000000ffff028224 */ /* 0x000fe400078e0000 */
[----:B------:R-:W-:Y:S02]  /*4d20*/  IMAD R11, R3, R12, R11 ;  /* 0x0000000c030b7224 */ /* 0x000fe400078e020b */
[----:B------:R-:W-:Y:S02]  /*4d30*/  IMAD R10, R6, R9, R10 ;  /* 0x00000009060a7224 */ /* 0x000fe400078e020a */
[----:B------:R-:W-:Y:S02]  /*4d40*/  IMAD R11, R2, R3, R11 ;  /* 0x00000003020b7224 */ /* 0x000fe400078e020b */
[----:B------:R-:W-:Y:S02]  /*4d50*/  IMAD R10, R8, R6, R10 ;  /* 0x00000006080a7224 */ /* 0x000fe400078e020a */
.L_x_92:
[----:B------:R-:W-:Y:S05]  /*4d60*/  BRA.U UP1, `(.L_x_93) ;  /* 0x0000000101107547 */ /* 0x000fea000b800000 */
[----:B------:R-:W-:Y:S04]  /*4d70*/  MOV R2, UR6 ;  /* 0x0000000600027c02 */ /* 0x000fe80008000f00 */
[----:B------:R-:W-:Y:S04]  /*4d80*/  SHF.L.U32 R2, R2, 0x1f, RZ ;  /* 0x0000001f02027819 */ /* 0x000fe800000006ff */
[----:B------:R-:W2:Y:S02]  /*4d90*/  SYNCS.PHASECHK.TRANS64.TRYWAIT P0, [UR7+0x1d8], R2 ;  /* 0x0001d802ff0075a7 */ /* 0x000ea40008001107 */
[----:B--2---:R-:W-:Y:S05]  /*4da0*/  @!P0 BRA `(.L_x_94) ;  /* 0x0000003c00488947 */ /* 0x004fea0003800000 */
.L_x_93:
[----:B------:R-:W-:Y:S02]  /*4db0*/  R2UR UR11, R21 ;  /* 0x00000000150b72ca */ /* 0x000fe400000e0000 */
[----:B------:R-:W-:Y:S02]  /*4dc0*/  R2UR UR10, R20 ;  /* 0x00000000140a72ca */ /* 0x000fe400000e0000 */
[----:B------:R-:W-:Y:S04]  /*4dd0*/  ISETP.NE.U32.AND P2, PT, RZ, UR4, PT ;  /* 0x00000004ff007c0c */ /* 0x000fe8000bf45070 */
[----:B------:R-:W-:Y:S05]  /*4de0*/  ISETP.NE.AND.EX P2, PT, RZ, UR5, PT, P2 ;  /* 0x00000005ff007c0c */ /* 0x000fea000bf45320 */
[----:B------:R-:W-:Y:S02]  /*4df0*/  USHF.L.U32 UR11, UR11, 0x6, URZ ;  /* 0x000000060b0b7899 */ /* 0x000fe400080006ff */
[----:B------:R-:W-:Y:S01]  /*4e00*/  USHF.L.U32 UR10, UR10, 0x6, URZ ;  /* 0x000000060a0a7899 */ /* 0x000fe200080006ff */
[----:B------:R-:W-:Y:S11]  /*4e10*/  BRA.U !UP4, `(.L_x_95) ;  /* 0x000000010c347547 */ /* 0x000ff6000b800000 */
[----:B------:R-:W-:Y:S01]  /*4e20*/  UPLOP3.LUT UP0, UPT, UPT, UPT, UP3, 0x80, 0x8 ;  /* 0x000000000008789c */ /* 0x000fe20003f0f030 */
[----:B--2---:R-:W-:Y:S02]  /*4e30*/  HFMA2 R0, -RZ, RZ, 0, 5.9604644775390625e-08 ;  /* 0x00000001ff007431 */ /* 0x004fe400000001ff */
[----:B------:R-:W-:Y:S03]  /*4e40*/  IMAD.MOV.U32 R60, RZ, RZ, 0x1 ;  /* 0x00000001ff3c7424 */ /* 0x000fe600078e00ff */
[----:B------:R-:W-:Y:S05]  /*4e50*/  PLOP3.LUT P0, PT, PT, PT, UP0, 0x80, 0x8 ;  /* 0x000000000008781c */ /* 0x000fea0003f0f008 */
[----:B------:R-:W2:Y:S01]  /*4e60*/  @UP0 LDCU.64 UR14, c[0x0][0x888] ;  /* 0x00011100ff0e07ac */ /* 0x000ea20008000a00 */
[----:B------:R-:W-:Y:S07]  /*4e70*/  @UP0 UIMAD UR8, UR36, UR4, URZ ;  /* 0x00000004240802a4 */ /* 0x000fee000f8e02ff */
[----:B------:R-:W-:Y:S01]  /*4e80*/  @!P0 PRMT R60, R0, 0x7610, R60 ;  /* 0x00007610003c8816 */ /* 0x000fe2000000003c */
[----:B--2---:R-:W-:Y:S03]  /*4e90*/  @UP0 UIMAD.WIDE UR14, UR8, 0x4, UR14 ;  /* 0x00000004080e08a5 */ /* 0x004fe6000f8e020e */
[----:B------:R-:W2:Y:S03]  /*4ea0*/  @!UP0 LDCU UR8, c[0x0][0x880] ;  /* 0x00011000ff0887ac */ /* 0x000ea60008000800 */
[----:B------:R-:W-:Y:S01]  /*4eb0*/  IMAD.U32 R8, RZ, RZ, UR14 ;  /* 0x0000000eff087e24 */ /* 0x000fe2000f8e00ff */
[----:B------:R-:W-:Y:S05]  /*4ec0*/  MOV R9, UR15 ;  /* 0x0000000f00097c02 */ /* 0x000fea0008000f00 */
[----:B-----5:R3:W5:Y:S02]  /*4ed0*/  @P0 LDG.E R35, desc[UR46][R8.64] ;  /* 0x0000002e08230981 */ /* 0x020764000c1e1900 */
[----:B--23--:R-:W-:Y:S07]  /*4ee0*/  @!P0 IMAD.U32 R35, RZ, RZ, UR8 ;  /* 0x00000008ff238e24 */ /* 0x00cfee000f8e00ff */
.L_x_95:
[----:B-----5:R-:W-:Y:S01]  /*4ef0*/  @!P2 FSETP.EQ.AND P0, PT, R35, RZ, PT ;  /* 0x000000ff2300a20b */ /* 0x020fe20003f02000 */
[----:B------:R-:W-:Y:S01]  /*4f00*/  @!UPT UIADD3 URZ, UPT, UPT, URZ, URZ, URZ ;  /* 0x000000fffffff290 */ /* 0x000fe2000fffe0ff */
[----:B------:R-:W-:Y:S11]  /*4f10*/  @!P2 BRA `(.L_x_96) ;  /* 0x000000000014a947 */ /* 0x000ff60003800000 */
[----:B------:R-:W-:Y:S02]  /*4f20*/  LOP3.LUT P2, RZ, R60, 0xff, RZ, 0xc0, !PT ;  /* 0x000000ff3cff7812 */ /* 0x000fe4000784c0ff */
[----:B------:R-:W-:Y:S04]  /*4f30*/  PLOP3.LUT P0, PT, PT, PT, UP0, 0x80, 0x8 ;  /* 0x000000000008781c */ /* 0x000fe80003f0f008 */
[----:B------:R-:W-:Y:S07]  /*4f40*/  PLOP3.LUT P0, PT, P0, PT, PT, 0x8, 0x80 ;  /* 0x000000000080781c */ /* 0x000fee000070e170 */
[----:B------:R-:W-:Y:S11]  /*4f50*/  @P2 FSETP.EQ.AND P0, PT, R35, RZ, PT ;  /* 0x000000ff2300220b */ /* 0x000ff60003f02000 */
[----:B------:R-:W-:Y:S02]  /*4f60*/  @!UPT UIADD3 URZ, UPT, UPT, URZ, URZ, URZ ;  /* 0x000000fffffff290 */ /* 0x000fe4000fffe0ff */
.L_x_96:
[----:B------:R-:W-:Y:S01]  /*4f70*/  ULEA UR15, UR13, UR7, 0x3 ;  /* 0x000000070d0f7291 */ /* 0x000fe2000f8e18ff */
[----:B------:R-:W-:Y:S02]  /*4f80*/  SHF.L.U32 R9, R32, 0x1f, RZ ;  /* 0x0000001f20097819 */ /* 0x000fe400000006ff */
[----:B------:R-:W-:Y:S04]  /*4f90*/  ELECT P4, URZ, PT ;  /* 0x0000000000ff782f */ /* 0x000fe80003880000 */
[----:B------:R-:W-:Y:S02]  /*4fa0*/  PLOP3.LUT P4, PT, P0, P4, PT, 0xf2, 0x2f ;  /* 0x00000000002f781c */ /* 0x000fe40000789e72 */
[----:B------:R-:W3:Y:S11]  /*4fb0*/  SYNCS.PHASECHK.TRANS64.TRYWAIT P2, [UR15+0x1b8], R9 ;  /* 0x0001b809ff0075a7 */ /* 0x000ef6000804110f */
[----:B-1----:R-:W-:Y:S05]  /*4fc0*/  @!P4 IADD3 R8, P0, PT, R30, 0x580, RZ ;  /* 0x000005801e08c810 */ /* 0x002fea0007f1e0ff */
[----:B--2---:R-:W-:Y:S01]  /*4fd0*/  @!P4 IMAD.X R2, RZ, RZ, R31, P0 ;  /* 0x000000ffff02c224 */ /* 0x004fe200000e061f */
[----:B---3--:R-:W-:Y:S07]  /*4fe0*/  @!P2 BRA `(.L_x_97) ;  /* 0x0000003800d0a947 */ /* 0x008fee0003800000 */
.L_x_212:
[----:B------:R-:W2:Y:S01]  /*4ff0*/  LDC.64 R12, c[0x0][0xb18] ;  /* 0x0002c600ff0c7b82 */ /* 0x000ea20000000a00 */
[----:B------:R-:W-:Y:S01]  /*5000*/  @!P4 R2UR UR8, R2 ;  /* 0x000000000208c2ca */ /* 0x000fe200000e0000 */
[----:B------:R-:W-:Y:S01]  /*5010*/  VOTEU.ALL UP2, P4 ;  /* 0x0000000000ff7886 */ /* 0x000fe20002040000 */
[----:B------:R-:W-:Y:S01]  /*5020*/  @!P4 R2UR UR9, R8 ;  /* 0x000000000809c2ca */ /* 0x000fe200000e0000 */
[----:B------:R-:W-:Y:S01]  /*5030*/  VOTEU.ALL UP1, P4 ;  /* 0x0000000000ff7886 */ /* 0x000fe20002020000 */
[----:B-1----:R-:W-:Y:S03]  /*5040*/  @!P4 IMAD.MOV.U32 R0, RZ, RZ, 0x1000 ;  /* 0x00001000ff00c424 */ /* 0x002fe600078e00ff */
[----:B------:R-:W1:Y:S01]  /*5050*/  @!P1 LDC R2, c[0x0][0xb0c] ;  /* 0x0002c300ff029b82 */ /* 0x000e620000000800 */
[----:B------:R-:W-:Y:S01]  /*5060*/  UMOV UR20, 0x0 ;  /* 0x0000000000147882 */ /* 0x000fe20000000000 */
[----:B------:R-:W-:Y:S01]  /*5070*/  UMOV UR21, 0x10000000 ;  /* 0x1000000000157882 */ /* 0x000fe20000000000 */
[----:B------:R-:W-:Y:S01]  /*5080*/  UMOV UR12, UR36 ;  /* 0x00000024000c7c82 */ /* 0x000fe20008000000 */
[----:B------:R-:W-:Y:S01]  /*5090*/  UIADD3 UR14, UPT, UPT, UR13, 0x1, URZ ;  /* 0x000000010d0e7890 */ /* 0x000fe2000fffe0ff */
[----:B------:R-:W-:Y:S01]  /*50a0*/  @P3 SHF.R.U32.HI R27, RZ, 0x10, R17 ;  /* 0x00000010ff1b3819 */ /* 0x000fe20000011611 */
[----:B------:R-:W-:Y:S02]  /*50b0*/  VIADD R29, R29, 0x1 ;  /* 0x000000011d1d7836 */ /* 0x000fe40000000000 */
[----:B------:R-:W-:Y:S01]  /*50c0*/  IMAD.U32 R9, RZ, RZ, UR8 ;  /* 0x00000008ff097e24 */ /* 0x000fe2000f8e00ff */
[----:B------:R-:W-:Y:S01]  /*50d0*/  @!UP2 ULEA UR8, UR13, UR7, 0xc ;  /* 0x000000070d08a291 */ /* 0x000fe2000f8e60ff */
[----:B------:R-:W-:Y:S01]  /*50e0*/  IMAD.U32 R8, RZ, RZ, UR9 ;  /* 0x00000009ff087e24 */ /* 0x000fe2000f8e00ff */
[----:B------:R-:W-:Y:S02]  /*50f0*/  UIADD3 UR9, UPT, UPT, UR15, 0x1a0, URZ ;  /* 0x000001a00f097890 */ /* 0x000fe4000fffe0ff */
[----:B------:R-:W-:Y:S01]  /*5100*/  @!P4 R2UR UR19, R9 ;  /* 0x000000000913c2ca */ /* 0x000fe200000e0000 */
[----:B------:R-:W-:Y:S01]  /*5110*/  @!UP2 UIADD3 UR8, UPT, UPT, UR8, 0x400, URZ ;  /* 0x000004000808a890 */ /* 0x000fe2000fffe0ff */
[----:B------:R-:W-:Y:S01]  /*5120*/  @!P4 R2UR UR18, R8 ;  /* 0x000000000812c2ca */ /* 0x000fe200000e0000 */
[----:B------:R-:W-:Y:S01]  /*5130*/  UISETP.NE.AND UP5, UPT, UR14, 0x3, UPT ;  /* 0x000000030e00788c */ /* 0x000fe2000bfa5270 */
[----:B------:R-:W3:Y:S01]  /*5140*/  LDC.64 R8, c[0x0][0xb10] ;  /* 0x0002c400ff087b82 */ /* 0x000ee20000000a00 */
[----:B------:R-:W-:Y:S02]  /*5150*/  UPRMT UR16, UR37, 0x654, UR9 ;  /* 0x0000065425107896 */ /* 0x000fe40008000009 */
[----:B------:R-:W-:Y:S02]  /*5160*/  USEL UR17, URZ, 0x1, UP5 ;  /* 0x00000001ff117887 */ /* 0x000fe4000a800000 */
[----:B------:R-:W-:Y:S04]  /*5170*/  USEL UR14, UR14, URZ, UP5 ;  /* 0x000000ff0e0e7287 */ /* 0x000fe8000a800000 */
[----:B------:R-:W-:Y:S01]  /*5180*/  ULEA UR13, UR14, UR7, 0x3 ;  /* 0x000000070e0d7291 */ /* 0x000fe2000f8e18ff */
[----:B------:R-:W-:Y:S01]  /*5190*/  LOP3.LUT R32, R32, UR17, RZ, 0x3c, !PT ;  /* 0x0000001120207c12 */ /* 0x000fe2000f8e3cff */
[----:B------:R1:W-:Y:S01]  /*51a0*/  @!UP1 UTMALDG.3D [UR8], [UR18], desc[UR20] ;  /* 0x00001408120095b4 */ /* 0x0003e20008011000 */
[----:B------:R5:W-:Y:S02]  /*51b0*/  @!P4 SYNCS.ARRIVE.TRANS64.RED.A0TR RZ, [UR15+0x1a0], R0 ;  /* 0x0001a000ffffc9a7 */ /* 0x000be4000830040f */
[----:B------:R-:W-:Y:S01]  /*51c0*/  SHF.L.U32 R20, R32, 0x1f, RZ ;  /* 0x0000001f20147819 */ /* 0x000fe200000006ff */
[C---:B---3--:R-:W-:Y:S01]  /*51d0*/  @!P1 IMAD.HI.U32 R8, R11.reuse, R8, RZ ;  /* 0x000000080b089227 */ /* 0x048fe200078e00ff */
[----:B--2---:R-:W-:Y:S02]  /*51e0*/  @!P1 ISETP.NE.AND P0, PT, R12, 0x1, PT ;  /* 0x000000010c00980c */ /* 0x004fe40003f05270 */
[----:B-1----:R-:W-:Y:S01]  /*51f0*/  @!P1 ISETP.NE.AND P2, PT, R2, 0x1, PT ;  /* 0x000000010200980c */ /* 0x002fe20003f45270 */
[----:B------:R-:W-:Y:S01]  /*5200*/  SYNCS.ARRIVE.TRANS64.RED.A1T0 RZ, [UR16], RZ ;  /* 0x000000ffffff79a7 */ /* 0x000fe20008100410 */
[C---:B------:R-:W-:Y:S01]  /*5210*/  @!P1 IMAD.HI.U32 R13, R10.reuse, R13, RZ ;  /* 0x0000000d0a0d9227 */ /* 0x040fe200078e00ff */
[----:B------:R-:W-:Y:S04]  /*5220*/  @!P1 SHF.R.U32.HI R8, RZ, R9, R8 ;  /* 0x00000009ff089219 */ /* 0x000fe80000011608 */
[----:B------:R-:W-:Y:S01]  /*5230*/  @!P1 SEL R8, R11, R8, !P2 ;  /* 0x000000080b089207 */ /* 0x000fe20005000000 */
[----:B------:R-:W1:Y:S01]  /*5240*/  SYNCS.PHASECHK.TRANS64.TRYWAIT P5, [UR13+0x1b8], R20 ;  /* 0x0001b814ff0075a7 */ /* 0x000e6200080a110d */
[----:B-----5:R-:W2:Y:S02]  /*5250*/  @!P1 LDC R0, c[0x0][0xb20] ;  /* 0x0002c800ff009b82 */ /* 0x020ea40000000800 */
[----:B--2---:R-:W-:Y:S04]  /*5260*/  @!P1 SHF.R.U32.HI R0, RZ, R0, R13 ;  /* 0x00000000ff009219 */ /* 0x004fe8000001160d */
[----:B------:R-:W-:Y:S05]  /*5270*/  @!P1 SEL R9, R10, R0, !P0 ;  /* 0x000000000a099207 */ /* 0x000fea0004000000 */
[----:B------:R-:W-:Y:S02]  /*5280*/  @!P1 IMAD.IADD R0, R9, 0x1, -R8 ;  /* 0x0000000109009824 */ /* 0x000fe400078e0a08 */
[----:B------:R-:W-:Y:S02]  /*5290*/  @!P1 IMAD.IADD R8, R8, 0x1, -R9 ;  /* 0x0000000108089824 */ /* 0x000fe400078e0a09 */
[----:B------:R-:W-:Y:S02]  /*52a0*/  @!P1 IMAD R11, R0, R2, R11 ;  /* 0x00000002000b9224 */ /* 0x000fe400078e020b */
[----:B------:R-:W-:Y:S01]  /*52b0*/  @!P1 IMAD R10, R8, R12, R10 ;  /* 0x0000000c080a9224 */ /* 0x000fe200078e020a */
[----:B-1----:R-:W-:Y:S06]  /*52c0*/  @!P5 BRA `(.L_x_98) ;  /* 0x000000380030d947 */ /* 0x002fec0003800000 */
.L_x_214:
[----:B------:R-:W-:Y:S01]  /*52d0*/  @!P4 IADD3 R2, P0, PT, R30, 0x580, RZ ;  /* 0x000005801e02c810 */ /* 0x000fe20007f1e0ff */
[----:B------:R-:W-:Y:S01]  /*52e0*/  UMOV UR18, 0x0 ;  /* 0x0000000000127882 */ /* 0x000fe20000000000 */
[----:B------:R-:W-:Y:S01]  /*52f0*/  UMOV UR19, 0x10000000 ;  /* 0x1000000000137882 */ /* 0x000fe20000000000 */
[----:B------:R-:W-:Y:S01]  /*5300*/  VOTEU.ALL UP1, P4 ;  /* 0x0000000000ff7886 */ /* 0x000fe20002020000 */
[----:B------:R-:W-:Y:S01]  /*5310*/  @!P4 R2UR UR9, R2 ;  /* 0x000000000209c2ca */ /* 0x000fe200000e0000 */
[----:B-1----:R-:W-:Y:S01]  /*5320*/  @!P4 IMAD.X R0, RZ, RZ, R31, P0 ;  /* 0x000000ffff00c224 */ /* 0x002fe200000e061f */
[----:B------:R-:W-:Y:S01]  /*5330*/  UMOV UR12, UR36 ;  /* 0x00000024000c7c82 */ /* 0x000fe20008000000 */
[----:B------:R-:W-:Y:S01]  /*5340*/  @P3 R2UR UR36, R27 ;  /* 0x000000001b2432ca */ /* 0x000fe200000e0000 */
[----:B------:R-:W-:Y:S01]  /*5350*/  @!UP1 ULEA UR15, UR14, UR7, 0xc ;  /* 0x000000070e0f9291 */ /* 0x000fe2000f8e60ff */
[----:B------:R-:W-:Y:S01]  /*5360*/  ISETP.NE.AND P0, PT, R29, 0x2, PT ;  /* 0x000000021d00780c */ /* 0x000fe20003f05270 */
[----:B------:R-:W-:Y:S01]  /*5370*/  @!UP1 UIADD3 UR10, UPT, UPT, UR10, 0x20, URZ ;  /* 0x000000200a0a9890 */ /* 0x000fe2000fffe0ff */
[----:B------:R-:W-:Y:S01]  /*5380*/  @!P4 R2UR UR8, R0 ;  /* 0x000000000008c2ca */ /* 0x000fe200000e0000 */
[----:B------:R-:W-:Y:S01]  /*5390*/  IMAD.IADD R20, R10, 0x1, R58 ;  /* 0x000000010a147824 */ /* 0x000fe200078e023a */
[----:B------:R-:W-:Y:S01]  /*53a0*/  SEL R0, RZ, 0x1, P0 ;  /* 0x00000001ff007807 */ /* 0x000fe20000000000 */
[----:B------:R-:W-:Y:S01]  /*53b0*/  IMAD.IADD R21, R11, 0x1, R59 ;  /* 0x000000010b157824 */ /* 0x000fe200078e023b */
[----:B------:R-:W-:Y:S02]  /*53c0*/  SEL R29, R29, RZ, P0 ;  /* 0x000000ff1d1d7207 */ /* 0x000fe40000000000 */
[----:B------:R-:W-:Y:S01]  /*53d0*/  IMAD.U32 R8, RZ, RZ, UR9 ;  /* 0x00000009ff087e24 */ /* 0x000fe2000f8e00ff */
[----:B------:R-:W-:Y:S01]  /*53e0*/  UIADD3 UR9, UPT, UPT, UR13, 0x1a0, URZ ;  /* 0x000001a00d097890 */ /* 0x000fe2000fffe0ff */
[----:B------:R-:W-:Y:S03]  /*53f0*/  LOP3.LUT R28, R28, R0, RZ, 0x3c, !PT ;  /* 0x000000001c1c7212 */ /* 0x000fe600078e3cff */
[----:B------:R-:W-:Y:S02]  /*5400*/  @!P4 R2UR UR16, R8 ;  /* 0x000000000810c2ca */ /* 0x000fe400000e0000 */
[----:B------:R-:W-:Y:S01]  /*5410*/  IMAD.U32 R9, RZ, RZ, UR8 ;  /* 0x00000008ff097e24 */ /* 0x000fe2000f8e00ff */
[----:B------:R-:W-:Y:S01]  /*5420*/  @!UP1 UIADD3 UR8, UPT, UPT, UR15, 0x400, URZ ;  /* 0x000004000f089890 */ /* 0x000fe2000fffe0ff */
[----:B------:R-:W-:Y:S01]  /*5430*/  VOTEU.ALL UP1, P4 ;  /* 0x0000000000ff7886 */ /* 0x000fe20002020000 */
[----:B------:R-:W-:Y:S02]  /*5440*/  UPRMT UR15, UR37, 0x654, UR9 ;  /* 0x00000654250f7896 */ /* 0x000fe40008000009 */
[----:B------:R-:W-:Y:S11]  /*5450*/  @!P4 R2UR UR17, R9 ;  /* 0x000000000911c2ca */ /* 0x000ff600000e0000 */
[----:B------:R-:W-:Y:S02]  /*5460*/  @!UPT UIADD3 URZ, UPT, UPT, URZ, URZ, URZ ;  /* 0x000000fffffff290 */ /* 0x000fe4000fffe0ff */
[----:B------:R2:W-:Y:S01]  /*5470*/  @!UP1 UTMALDG.3D [UR8], [UR16], desc[UR18] ;  /* 0x00001208100095b4 */ /* 0x0005e20008011000 */
[----:B------:R2:W-:Y:S01]  /*5480*/  @!P4 SYNCS.ARRIVE.TRANS64.RED.A0TR RZ, [UR13+0x1a0], R25 ;  /* 0x0001a019ffffc9a7 */ /* 0x0005e2000830040d */
[----:B------:R-:W-:Y:S04]  /*5490*/  UIADD3 UR13, UPT, UPT, UR14, 0x1, URZ ;  /* 0x000000010e0d7890 */ /* 0x000fe8000fffe0ff */
[----:B------:R-:W-:Y:S04]  /*54a0*/  UISETP.NE.AND UP1, UPT, UR13, 0x3, UPT ;  /* 0x000000030d00788c */ /* 0x000fe8000bf25270 */
[----:B------:R-:W-:Y:S02]  /*54b0*/  USEL UR14, URZ, 0x1, UP1 ;  /* 0x00000001ff0e7887 */ /* 0x000fe40008800000 */
[----:B------:R-:W-:Y:S02]  /*54c0*/  USEL UR13, UR13, URZ, UP1 ;  /* 0x000000ff0d0d7287 */ /* 0x000fe40008800000 */
[----:B------:R-:W-:Y:S02]  /*54d0*/  UPLOP3.LUT UP1, UPT, UPT, UPT, UPT, 0x80, 0x8 ;  /* 0x000000000008789c */ /* 0x000fe40003f2f070 */
[----:B------:R-:W-:Y:S01]  /*54e0*/  LOP3.LUT R32, R32, UR14, RZ, 0x3c, !PT ;  /* 0x0000000e20207c12 */ /* 0x000fe2000f8e3cff */
[----:B------:R-:W-:Y:S01]  /*54f0*/  SYNCS.ARRIVE.TRANS64.RED.A1T0 RZ, [UR15], RZ ;  /* 0x000000ffffff79a7 */ /* 0x000fe2000810040f */
[----:B------:R-:W-:Y:S07]  /*5500*/  @P3 BRA `(.L_x_99) ;  /* 0xfffffff4001c3947 */ /* 0x000fee000383ffff */
[----:B------:R-:W-:Y:S01]  /*5510*/  UIADD3 UR7, UPT, UPT, UR7, 0x1b8, URZ ;  /* 0x000001b807077890 */ /* 0x000fe2000fffe0ff */
[----:B------:R-:W-:-:S03]  /*5520*/  SHF.L.U32 R2, R32, 0x1f, RZ ;  /* 0x0000001f20027819 */ /* 0x000fc600000006ff */
[----:B------:R-:W-:-:S09]  /*5530*/  ULEA UR4, UR13, UR7, 0x3 ;  /* 0x000000070d047291 */ /* 0x000fd2000f8e18ff */
[----:B------:R-:W1:Y:S02]  /*5540*/  SYNCS.PHASECHK.TRANS64.TRYWAIT P0, [UR4], R2 ;  /* 0x00000002ff0075a7 */ /* 0x000e640008001104 */
[----:B-1----:R-:W-:Y:S05]  /*5550*/  @!P0 BRA `(.L_x_100) ;  /* 0x0000003400a48947 */ /* 0x002fea0003800000 */
.L_x_216:
        /* <DEDUP_REMOVED lines=9> */
.L_x_218:
[----:B------:R-:W-:-:S04]  /*55f0*/  UIADD3 UR5, UPT, UPT, UR5, 0x1, URZ ;  /* 0x0000000105057890 */ /* 0x000fc8000fffe0ff */
[----:B------:R-:W-:-:S04]  /*5600*/  UISETP.NE.AND UP0, UPT, UR5, 0x3, UPT ;  /* 0x000000030500788c */ /* 0x000fc8000bf05270 */
[----:B------:R-:W-:Y:S02]  /*5610*/  USEL UR4, URZ, 0x1, UP0 ;  /* 0x00000001ff047887 */ /* 0x000fe40008000000 */
[----:B------:R-:W-:-:S04]  /*5620*/  USEL UR5, UR5, URZ, UP0 ;  /* 0x000000ff05057287 */ /* 0x000fc80008000000 */
[----:B------:R-:W-:Y:S01]  /*5630*/  ULEA UR5, UR5, UR7, 0x3 ;  /* 0x0000000705057291 */ /* 0x000fe2000f8e18ff */
[----:B-1----:R-:W-:-:S04]  /*5640*/  LOP3.LUT R2, R32, UR4, RZ, 0x3c, !PT ;  /* 0x0000000420027c12 */ /* 0x002fc8000f8e3cff */
[----:B------:R-:W-:Y:S01]  /*5650*/  SHF.L.U32 R2, R2, 0x1f, RZ ;  /* 0x0000001f02027819 */ /* 0x000fe200000006ff */
[----:B------:R-:W-:-:S07]  /*5660*/  IMAD.U32 R0, RZ, RZ, UR5 ;  /* 0x00000005ff007e24 */ /* 0x000fce000f8e00ff */
.L_x_102:
[----:B-1----:R1:W3:Y:S02]  /*5670*/  SYNCS.PHASECHK.TRANS64.TRYWAIT P0, [R0+URZ], R2 ;  /* 0x00000002000075a7 */ /* 0x0022e400080011ff */
[----:B---3--:R-:W-:Y:S05]  /*5680*/  @!P0 NANOSLEEP.SYNCS 0x989680 ;  /* 0x009896800000895d */ /* 0x008fea0003900000 */
[----:B------:R-:W3:Y:S02]  /*5690*/  @!P0 SYNCS.PHASECHK.TRANS64 P0, [R0+URZ], R2 ;  /* 0x00000002000085a7 */ /* 0x000ee400080010ff */
[----:B--23--:R-:W-:Y:S05]  /*56a0*/  @P0 EXIT ;  /* 0x000000000000094d */ /* 0x00cfea0003800000 */
[----:B------:R-:W-:Y:S05]  /*56b0*/  BRA `(.L_x_102) ;  /* 0xfffffffc00ec7947 */ /* 0x000fea000383ffff */
.L_x_90:
[----:B------:R-:W-:-:S06]  /*56c0*/  UISETP.GE.AND UP1, UPT, UR8, 0x4, UPT ;  /* 0x000000040800788c */ /* 0x000fcc000bf26270 */
[----:B------:R-:W-:-:S13]  /*56d0*/  PLOP3.LUT P0, PT, PT, PT, UP1, 0x80, 0x8 ;  /* 0x000000000008781c */ /* 0x000fda0003f0f018 */
[----:B------:R-:W-:Y:S05]  /*56e0*/  @!P0 EXIT ;  /* 0x000000000000894d */ /* 0x000fea0003800000 */
[----:B------:R-:W-:Y:S01]  /*56f0*/  BAR.SYNC.DEFER_BLOCKING 0x6, 0xa0 ;  /* 0x0182800000007b1d */ /* 0x000fe20000010000 */
[C---:B------:R-:W-:Y:S01]  /*5700*/  IMAD.SHL.U32 R3, R70.reuse, 0x20, RZ ;  /* 0x0000002046037824 */ /* 0x040fe200078e00ff */
[----:B------:R-:W-:Y:S01]  /*5710*/  SHF.R.U32.HI R4, RZ, 0x1, R70 ;  /* 0x00000001ff047819 */ /* 0x000fe20000011646 */
[C---:B------:R-:W-:Y:S01]  /*5720*/  IMAD.SHL.U32 R64, R70.reuse, 0x10, RZ ;  /* 0x0000001046407824 */ /* 0x040fe200078e00ff */
[C---:B------:R-:W-:Y:S01]  /*5730*/  LOP3.LUT P0, RZ, R70.reuse, 0x4, RZ, 0xc0, !PT ;  /* 0x0000000446ff7812 */ /* 0x040fe2000780c0ff */
[----:B------:R-:W-:Y:S01]  /*5740*/  IMAD.U32 R32, R70, 0x10000, RZ ;  /* 0x0001000046207824 */ /* 0x000fe200078e00ff */
[----:B------:R-:W-:Y:S02]  /*5750*/  UMOV UR48, 0x400 ;  /* 0x0000040000307882 */ /* 0x000fe40000000000 */
[----:B------:R-:W1:Y:S01]  /*5760*/  LDC R63, c[0x0][0x370] ;  /* 0x0000dc00ff3f7b82 */ /* 0x000e620000000800 */
[----:B------:R-:W-:Y:S01]  /*5770*/  ULEA UR48, UR37, UR48, 0x18 ;  /* 0x0000003025307291 */ /* 0x000fe2000f8ec0ff */
[----:B------:R-:W-:Y:S01]  /*5780*/  LOP3.LUT R2, R3, 0xc0, RZ, 0xc0, !PT ;  /* 0x000000c003027812 */ /* 0x000fe200078ec0ff */
[----:B------:R-:W-:Y:S01]  /*5790*/  IMAD.MOV.U32 R69, RZ, RZ, 0x10 ;  /* 0x00000010ff457424 */ /* 0x000fe200078e00ff */
[----:B------:R-:W-:Y:S01]  /*57a0*/  LOP3.LUT R64, R64, 0x600, RZ, 0xc0, !PT ;  /* 0x0000060040407812 */ /* 0x000fe200078ec0ff */
[----:B------:R-:W-:Y:S01]  /*57b0*/  IMAD.MOV.U32 R31, RZ, RZ, RZ ;  /* 0x000000ffff1f7224 */ /* 0x000fe200078e00ff */
[----:B------:R-:W-:Y:S01]  /*57c0*/  LOP3.LUT R4, R2, 0x8, R4, 0xf8, !PT ;  /* 0x0000000802047812 */ /* 0x000fe200078ef804 */
[----:B------:R-:W-:Y:S01]  /*57d0*/  IMAD.SHL.U32 R2, R70, 0x4, RZ ;  /* 0x0000000446027824 */ /* 0x000fe200078e00ff */
[----:B------:R-:W2:Y:S01]  /*57e0*/  LDC R28, c[0x0][0xb0c] ;  /* 0x0002c300ff1c7b82 */ /* 0x000ea20000000800 */
[--C-:B------:R-:W-:Y:S01]  /*57f0*/  LOP3.LUT R64, R64, 0x20, R3.reuse, 0xf8, !PT ;  /* 0x0000002040407812 */ /* 0x100fe200078ef803 */
[----:B------:R-:W-:Y:S01]  /*5800*/  IMAD.MOV.U32 R68, RZ, RZ, RZ ;  /* 0x000000ffff447224 */ /* 0x000fe200078e00ff */
[----:B------:R-:W-:Y:S01]  /*5810*/  LOP3.LUT R32, R32, 0x600000, RZ, 0xc0, !PT ;  /* 0x0060000020207812 */ /* 0x000fe200078ec0ff */
[----:B------:R-:W-:Y:S01]  /*5820*/  IMAD.MOV.U32 R73, RZ, RZ, RZ ;  /* 0x000000ffff497224 */ /* 0x000fe200078e00ff */
[----:B------:R-:W-:Y:S01]  /*5830*/  LOP3.LUT R2, R4, 0x18, R2, 0x78, !PT ;  /* 0x0000001804027812 */ /* 0x000fe200078e7802 */
[----:B------:R-:W-:Y:S01]  /*5840*/  IMAD.MOV.U32 R67, RZ, RZ, RZ ;  /* 0x000000ffff437224 */ /* 0x000fe200078e00ff */
[----:B------:R-:W-:Y:S01]  /*5850*/  LOP3.LUT R64, R64, 0x100, R3, 0xf8, !PT ;  /* 0x0000010040407812 */ /* 0x000fe200078ef803 */
[----:B------:R-:W4:Y:S01]  /*5860*/  LDC R61, c[0x0][0xb20] ;  /* 0x0002c800ff3d7b82 */ /* 0x000f220000000800 */
[----:B------:R-:W3:Y:S01]  /*5870*/  LDS R0, [UR48+0x290] ;  /* 0x00029030ff007984 */ /* 0x000ee20008000800 */
[----:B------:R-:W-:Y:S01]  /*5880*/  LOP3.LUT R70, R70, 0x60, RZ, 0xc0, !PT ;  /* 0x0000006046467812 */ /* 0x000fe200078ec0ff */
[----:B------:R-:W1:Y:S01]  /*5890*/  LDCU.64 UR54, c[0x0][0x348] ;  /* 0x00006900ff3677ac */ /* 0x000e620008000a00 */
[----:B------:R-:W-:-:S02]  /*58a0*/  LOP3.LUT R64, R64, R2, RZ, 0xfc, !PT ;  /* 0x0000000240407212 */ /* 0x000fc400078efcff */
[----:B------:R-:W-:Y:S01]  /*58b0*/  SEL R69, R69, 0xfffffff0, !P0 ;  /* 0xfffffff045457807 */ /* 0x000fe20004000000 */
[----:B------:R-:W1:Y:S01]  /*58c0*/  LDCU.64 UR38, c[0x0][0x888] ;  /* 0x00011100ff2677ac */ /* 0x000e620008000a00 */
[----:B------:R-:W1:Y:S01]  /*58d0*/  LDC R27, c[0x0][0xb30] ;  /* 0x0002cc00ff1b7b82 */ /* 0x000e620000000800 */
[----:B------:R-:W1:Y:S01]  /*58e0*/  LDCU.64 UR44, c[0x0][0x890] ;  /* 0x00011200ff2c77ac */ /* 0x000e620008000a00 */
[----:B------:R-:W-:-:S06]  /*58f0*/  UMOV UR51, 0x1 ;  /* 0x0000000100337882 */ /* 0x000fcc0000000000 */
[----:B------:R-:W1:Y:S01]  /*5900*/  LDC.64 R56, c[0x0][0xb10] ;  /* 0x0002c400ff387b82 */ /* 0x000e620000000a00 */
[----:B------:R-:W-:Y:S01]  /*5910*/  UMOV UR56, URZ ;  /* 0x000000ff00387c82 */ /* 0x000fe20008000000 */
[----:B------:R-:W-:Y:S01]  /*5920*/  UIADD3 UR52, UPT, UPT, UR48, 0x400, URZ ;  /* 0x0000040030347890 */ /* 0x000fe2000fffe0ff */
[----:B------:R-:W-:Y:S01]  /*5930*/  UMOV UR50, URZ ;  /* 0x000000ff00327c82 */ /* 0x000fe20008000000 */
[----:B------:R-:W-:-:S04]  /*5940*/  UMOV UR49, URZ ;  /* 0x000000ff00317c82 */ /* 0x000fc80008000000 */
[----:B------:R-:W1:Y:S08]  /*5950*/  LDC.64 R24, c[0x0][0xb18] ;  /* 0x0002c600ff187b82 */ /* 0x000e700000000a00 */
[----:B------:R-:W1:Y:S08]  /*5960*/  LDC.64 R22, c[0x0][0xb28] ;  /* 0x0002ca00ff167b82 */ /* 0x000e700000000a00 */
[----:B------:R-:W1:Y:S01]  /*5970*/  LDC.64 R54, c[0x0][0x8b0] ;  /* 0x00022c00ff367b82 */ /* 0x000e620000000a00 */
[----:B---3--:R-:W-:-:S07]  /*5980*/  IMAD.IADD R32, R0, 0x1, R32 ;  /* 0x0000000100207824 */ /* 0x008fce00078e0220 */
[----:B------:R-:W3:Y:S08]  /*5990*/  LDC.64 R52, c[0x0][0x8a8] ;  /* 0x00022a00ff347b82 */ /* 0x000ef00000000a00 */
[----:B--2-4-:R-:W1:Y:S02]  /*59a0*/  LDC R62, c[0x0][0x374] ;  /* 0x0000dd00ff3e7b82 */ /* 0x014e640000000800 */
.L_x_133:
[----:B------:R-:W-:Y:S02]  /*59b0*/  LEA R0, R73, UR48, 0x3 ;  /* 0x0000003049007c11 */ /* 0x000fe4000f8e18ff */
[----:B------:R-:W-:Y:S02]  /*59c0*/  SHF.L.U32 R2, R67, 0x1f, RZ ;  /* 0x0000001f43027819 */ /* 0x000fe400000006ff */
[----:B-1----:R-:W-:Y:S02]  /*59d0*/  LEA R16, R73, UR48, 0x4 ;  /* 0x0000003049107c11 */ /* 0x002fe4000f8e20ff */
[----:B------:R-:W2:Y:S02]  /*59e0*/  SYNCS.PHASECHK.TRANS64.TRYWAIT P0, [R0+URZ+0x1e0], R2 ;  /* 0x0001e002000075a7 */ /* 0x000ea400080011ff */
[----:B--2---:R-:W-:Y:S05]  /*59f0*/  @!P0 BRA `(.L_x_103) ;  /* 0x0000003000ac8947 */ /* 0x004fea0003800000 */
.L_x_219:
[----:B------:R-:W4:Y:S01]  /*5a00*/  LDC.64 R10, c[0x0][0xb10] ;  /* 0x0002c400ff0a7b82 */ /* 0x000f220000000a00 */
[----:B------:R-:W3:Y:S01]  /*5a10*/  LDS.128 R16, [R16+0x270] ;  /* 0x0002700010107984 */ /* 0x000ee20000000c00 */
[----:B-1----:R-:W-:Y:S01]  /*5a20*/  ISETP.NE.AND P1, PT, R27, 0x1, PT ;  /* 0x000000011b00780c */ /* 0x002fe20003f25270 */
[----:B--2---:R-:W-:Y:S01]  /*5a30*/  VIADD R0, R0, 0x1f0 ;  /* 0x000001f000007836 */ /* 0x004fe20000000000 */
[----:B------:R-:W-:Y:S04]  /*5a40*/  ISETP.GE.AND P0, PT, R26, 0x1, PT ;  /* 0x000000011a00780c */ /* 0x000fe80003f06270 */
[----:B------:R-:W1:Y:S01]  /*5a50*/  LDC.64 R8, c[0x0][0xb18] ;  /* 0x0002c600ff087b82 */ /* 0x000e620000000a00 */
[----:B------:R-:W-:Y:S01]  /*5a60*/  PRMT R0, RZ, 0x654, R0 ;  /* 0x00000654ff007816 */ /* 0x000fe20000000000 */
[----:B------:R-:W-:Y:S01]  /*5a70*/  @!PT LDS RZ, [RZ] ;  /* 0x00000000fffff984 */ /* 0x000fe20000000800 */
[----:B------:R-:W-:Y:S01]  /*5a80*/  @!PT LDS RZ, [RZ] ;  /* 0x00000000fffff984 */ /* 0x000fe20000000800 */
[----:B------:R-:W-:Y:S01]  /*5a90*/  @!PT LDS RZ, [RZ] ;  /* 0x00000000fffff984 */ /* 0x000fe20000000800 */
[----:B------:R-:W-:Y:S01]  /*5aa0*/  @!PT LDS RZ, [RZ] ;  /* 0x00000000fffff984 */ /* 0x000fe20000000800 */
[----:B------:R2:W-:Y:S06]  /*5ab0*/  MEMBAR.ALL.CTA ;  /* 0x0000000000007992 */ /* 0x0005ec0000008000 */
[----:B--2---:R-:W2:Y:S01]  /*5ac0*/  FENCE.VIEW.ASYNC.S ;  /* 0x00000000000073c6 */ /* 0x004ea20000000000 */
[----:B------:R-:W1:Y:S08]  /*5ad0*/  @!P1 LDC R12, c[0x0][0xb20] ;  /* 0x0002c800ff0c9b82 */ /* 0x000e700000000800 */
[----:B------:R-:W1:Y:S01]  /*5ae0*/  @!P1 LDC R7, c[0x0][0xb0c] ;  /* 0x0002c300ff079b82 */ /* 0x000e620000000800 */
[----:B--2---:R2:W-:Y:S01]  /*5af0*/  SYNCS.ARRIVE.TRANS64.RED.A1T0 RZ, [R0+URZ], RZ ;  /* 0x000000ff00ff79a7 */ /* 0x0045e200081004ff */
[----:B---3--:R-:W-:Y:S04]  /*5b00*/  LOP3.LUT P4, RZ, R18, 0x1, RZ, 0xc0, !PT ;  /* 0x0000000112ff7812 */ /* 0x008fe8000788c0ff */
[----:B------:R-:W-:Y:S09]  /*5b10*/  P2R R71, PR, RZ, 0x10 ;  /* 0x00000010ff477803 */ /* 0x000ff20000000000 */
[----:B------:R-:W-:Y:S02]  /*5b20*/  @P4 MOV R30, R16 ;  /* 0x00000010001e4202 */ /* 0x000fe40000000f00 */
[----:B------:R-:W-:Y:S01]  /*5b30*/  @P4 LOP3.LUT R29, R17, 0xffff, RZ, 0xc0, !PT ;  /* 0x0000ffff111d4812 */ /* 0x000fe200078ec0ff */
[----:B--2-4-:R-:W-:Y:S06]  /*5b40*/  @!P0 BRA `(.L_x_104) ;  /* 0x0000000000a48947 */ /* 0x014fec0003800000 */
[----:B------:R-:W-:Y:S01]  /*5b50*/  IMAD.HI.U32 R0, R62, R25, RZ ;  /* 0x000000193e007227 */ /* 0x000fe200078e00ff */
[----:B------:R-:W-:Y:S02]  /*5b60*/  ISETP.NE.AND P0, PT, R24, 0x1, PT ;  /* 0x000000011800780c */ /* 0x000fe40003f05270 */
[----:B------:R-:W-:Y:S01]  /*5b70*/  ISETP.NE.AND P2, PT, R26, 0x1, PT ;  /* 0x000000011a00780c */ /* 0x000fe20003f45270 */
[----:B------:R-:W-:Y:S01]  /*5b80*/  IMAD.HI.U32 R4, R63, R56, RZ ;  /* 0x000000383f047227 */ /* 0x000fe200078e00ff */
[----:B------:R-:W-:Y:S02]  /*5b90*/  SHF.R.U32.HI R0, RZ, R61, R0 ;  /* 0x0000003dff007219 */ /* 0x000fe40000011600 */
[----:B------:R-:W-:Y:S01]  /*5ba0*/  ISETP.NE.AND P3, PT, R28, 0x1, PT ;  /* 0x000000011c00780c */ /* 0x000fe20003f65270 */
[----:B------:R-:W-:Y:S01]  /*5bb0*/  IMAD.HI.U32 R6, R29, R25, RZ ;  /* 0x000000191d067227 */ /* 0x000fe200078e00ff */
[-C--:B------:R-:W-:Y:S02]  /*5bc0*/  SHF.R.U32.HI R4, RZ, R57.reuse, R4 ;  /* 0x00000039ff047219 */ /* 0x080fe40000011604 */
[----:B------:R-:W-:Y:S01]  /*5bd0*/  SEL R0, R62, R0, !P0 ;  /* 0x000000003e007207 */ /* 0x000fe20004000000 */
[----:B------:R-:W-:Y:S01]  /*5be0*/  IMAD.HI.U32 R5, R30, R56, RZ ;  /* 0x000000381e057227 */ /* 0x000fe200078e00ff */
[----:B------:R-:W-:Y:S03]  /*5bf0*/  SEL R4, R63, R4, !P3 ;  /* 0x000000043f047207 */ /* 0x000fe60005800000 */
[-C--:B------:R-:W-:Y:S01]  /*5c00*/  IMAD.HI.U32 R3, R0, R22.reuse, RZ ;  /* 0x0000001600037227 */ /* 0x080fe200078e00ff */
[----:B------:R-:W-:Y:S03]  /*5c10*/  SHF.R.U32.HI R5, RZ, R57, R5 ;  /* 0x00000039ff057219 */ /* 0x000fe60000011605 */
[----:B------:R-:W-:Y:S01]  /*5c20*/  IMAD.HI.U32 R2, R4, R22, RZ ;  /* 0x0000001604027227 */ /* 0x000fe200078e00ff */
[----:B------:R-:W-:Y:S02]  /*5c30*/  @P2 SHF.R.U32.HI R0, RZ, R23, R3 ;  /* 0x00000017ff002219 */ /* 0x000fe40000011603 */
[----:B------:R-:W-:Y:S02]  /*5c40*/  SHF.R.U32.HI R3, RZ, R61, R6 ;  /* 0x0000003dff037219 */ /* 0x000fe40000011606 */
[----:B------:R-:W-:Y:S01]  /*5c50*/  @P2 SHF.R.U32.HI R4, RZ, R23, R2 ;  /* 0x00000017ff042219 */ /* 0x000fe20000011602 */
[----:B------:R-:W-:Y:S01]  /*5c60*/  IMAD R0, R26, R0, RZ ;  /* 0x000000001a007224 */ /* 0x000fe200078e02ff */
[----:B------:R-:W-:Y:S02]  /*5c70*/  SEL R3, R29, R3, !P0 ;  /* 0x000000031d037207 */ /* 0x000fe40004000000 */
[----:B------:R-:W-:Y:S01]  /*5c80*/  SEL R2, R30, R5, !P3 ;  /* 0x000000051e027207 */ /* 0x000fe20005800000 */
[----:B------:R-:W-:Y:S01]  /*5c90*/  IMAD R5, R26, R4, RZ ;  /* 0x000000041a057224 */ /* 0x000fe200078e02ff */
[C---:B------:R-:W-:Y:S01]  /*5ca0*/  ISETP.GE.AND P0, PT, R3.reuse, R0, PT ;  /* 0x000000000300720c */ /* 0x040fe20003f06270 */
[C---:B------:R-:W-:Y:S03]  /*5cb0*/  IMAD.HI.U32 R0, R3.reuse, R22, RZ ;  /* 0x0000001603007227 */ /* 0x040fe600078e00ff */
[C---:B------:R-:W-:Y:S02]  /*5cc0*/  ISETP.GE.OR P0, PT, R2.reuse, R5, P0 ;  /* 0x000000050200720c */ /* 0x040fe40000706670 */
[----:B------:R-:W-:Y:S04]  /*5cd0*/  SHF.R.U32.HI R0, RZ, R23, R0 ;  /* 0x00000017ff007219 */ /* 0x000fe80000011600 */
[C---:B------:R-:W-:Y:S05]  /*5ce0*/  SEL R6, R3.reuse, R0, !P2 ;  /* 0x0000000003067207 */ /* 0x040fea0005000000 */
        /* <DEDUP_REMOVED lines=14> */
[----:B------:R-:W-:Y:S07]  /*5dd0*/  IMAD R29, R3, R24, R29 ;  /* 0x00000018031d7224 */ /* 0x000fee00078e021d */
.L_x_104:
[----:B-1----:R-:W-:Y:S01]  /*5de0*/  @!P1 ISETP.NE.AND P0, PT, R8, 0x1, PT ;  /* 0x000000010800980c */ /* 0x002fe20003f05270 */
[----:B------:R-:W-:Y:S01]  /*5df0*/  @!P1 IMAD.HI.U32 R0, R30, R10, RZ ;  /* 0x0000000a1e009227 */ /* 0x000fe200078e00ff */
[----:B------:R-:W-:Y:S01]  /*5e00*/  @!P1 ISETP.NE.AND P2, PT, R7, 0x1, PT ;  /* 0x000000010700980c */ /* 0x000fe20003f45270 */
[----:B------:R-:W-:Y:S01]  /*5e10*/  ULOP3.LUT UP0, URZ, UR52, 0x1b0, URZ, 0xc0, !UPT ;  /* 0x000001b034ff7892 */ /* 0x000fe2000f80c0ff */
[----:B------:R-:W-:Y:S01]  /*5e20*/  R2UR UR42, R21 ;  /* 0x00000000152a72ca */ /* 0x000fe200000e0000 */
[----:B------:R-:W-:Y:S01]  /*5e30*/  @!P1 IMAD.HI.U32 R2, R29, R9, RZ ;  /* 0x000000091d029227 */ /* 0x000fe200078e00ff */
[----:B------:R-:W-:Y:S02]  /*5e40*/  @!P1 SHF.R.U32.HI R0, RZ, R11, R0 ;  /* 0x0000000bff009219 */ /* 0x000fe40000011600 */
[----:B------:R-:W-:Y:S01]  /*5e50*/  R2UR UR41, R20 ;  /* 0x00000000142972ca */ /* 0x000fe200000e0000 */
[----:B------:R-:W-:Y:S01]  /*5e60*/  VIADD R73, R73, 0x1 ;  /* 0x0000000149497836 */ /* 0x000fe20000000000 */
[----:B------:R-:W-:Y:S02]  /*5e70*/  @!P1 SHF.R.U32.HI R2, RZ, R12, R2 ;  /* 0x0000000cff029219 */ /* 0x000fe40000011602 */
[----:B------:R-:W-:Y:S02]  /*5e80*/  @!P1 SEL R3, R30, R0, !P2 ;  /* 0x000000001e039207 */ /* 0x000fe40005000000 */
[----:B------:R-:W-:Y:S02]  /*5e90*/  @!P1 SEL R2, R29, R2, !P0 ;  /* 0x000000021d029207 */ /* 0x000fe40004000000 */
[----:B------:R-:W-:Y:S01]  /*5ea0*/  @P4 SHF.R.U32.HI R66, RZ, 0x10, R17 ;  /* 0x00000010ff424819 */ /* 0x000fe20000011611 */
[----:B------:R-:W-:Y:S02]  /*5eb0*/  USHF.L.U32 UR42, UR42, 0x6, URZ ;  /* 0x000000062a2a7899 */ /* 0x000fe400080006ff */
[----:B------:R-:W-:Y:S02]  /*5ec0*/  @!P1 IMAD.IADD R0, R2, 0x1, -R3 ;  /* 0x0000000102009824 */ /* 0x000fe400078e0a03 */
[----:B------:R-:W-:Y:S01]  /*5ed0*/  @!P1 IMAD.IADD R2, R3, 0x1, -R2 ;  /* 0x0000000103029824 */ /* 0x000fe200078e0a02 */
[----:B------:R-:W-:Y:S01]  /*5ee0*/  USHF.L.U32 UR41, UR41, 0x6, URZ ;  /* 0x0000000629297899 */ /* 0x000fe200080006ff */
[----:B------:R-:W-:Y:S02]  /*5ef0*/  @!P1 IMAD R30, R0, R7, R30 ;  /* 0x00000007001e9224 */ /* 0x000fe400078e021e */
[----:B------:R-:W-:Y:S01]  /*5f00*/  @!P1 IMAD R29, R2, R8, R29 ;  /* 0x00000008021d9224 */ /* 0x000fe200078e021d */
[----:B------:R-:W-:Y:S08]  /*5f10*/  BRA.U !UP0, `(.L_x_105) ;  /* 0x00000001087c7547 */ /* 0x000ff0000b800000 */
[----:B------:R-:W1:Y:S01]  /*5f20*/  LDCU.64 UR8, c[0x4][0x80] ;  /* 0x01001000ff0877ac */ /* 0x000e620008000a00 */
[----:B------:R-:W-:Y:S01]  /*5f30*/  MOV R2, 0x0 ;  /* 0x0000000000027802 */ /* 0x000fe20000000f00 */
[----:B------:R-:W-:Y:S02]  /*5f40*/  HFMA2 R12, -RZ, RZ, 0, 5.9604644775390625e-08 ;  /* 0x00000001ff0c7431 */ /* 0x000fe400000001ff */
[----:B------:R-:W-:Y:S01]  /*5f50*/  IMAD.MOV.U32 R8, RZ, RZ, 0x70 ;  /* 0x00000070ff087424 */ /* 0x000fe200078e00ff */
[----:B------:R2:W3:Y:S01]  /*5f60*/  LDC.64 R14, c[0x4][R2] ;  /* 0x01000000020e7b82 */ /* 0x0004e20000000a00 */
[----:B------:R-:W4:Y:S01]  /*5f70*/  LDCU.64 UR6, c[0x4][0x88] ;  /* 0x01001100ff0677ac */ /* 0x000f220008000a00 */
[----:B------:R-:W-:Y:S01]  /*5f80*/  IMAD.MOV.U32 R13, RZ, RZ, RZ ;  /* 0x000000ffff0d7224 */ /* 0x000fe200078e00ff */
[----:B------:R-:W2:Y:S01]  /*5f90*/  LDCU.64 UR4, c[0x4][0x8] ;  /* 0x01000100ff0477ac */ /* 0x000ea20008000a00 */
[----:B-1----:R-:W-:Y:S01]  /*5fa0*/  MOV R5, UR9 ;  /* 0x0000000900057c02 */ /* 0x002fe20008000f00 */
[----:B------:R-:W-:Y:S01]  /*5fb0*/  IMAD.U32 R4, RZ, RZ, UR8 ;  /* 0x00000008ff047e24 */ /* 0x000fe2000f8e00ff */
[----:B----4-:R-:W-:Y:S01]  /*5fc0*/  MOV R7, UR7 ;  /* 0x0000000700077c02 */ /* 0x010fe20008000f00 */
[----:B------:R-:W-:Y:S01]  /*5fd0*/  IMAD.U32 R6, RZ, RZ, UR6 ;  /* 0x00000006ff067e24 */ /* 0x000fe2000f8e00ff */
[----:B--2---:R-:W-:Y:S01]  /*5fe0*/  MOV R11, UR5 ;  /* 0x00000005000b7c02 */ /* 0x004fe20008000f00 */
[----:B------:R-:W-:Y:S02]  /*5ff0*/  IMAD.U32 R10, RZ, RZ, UR4 ;  /* 0x00000004ff0a7e24 */ /* 0x000fe4000f8e00ff */
[----:B------:R-:W-:Y:S07]  /*6000*/  LEPC R20, `(.L_x_106) ;  /* 0x000000001014794e */ /* 0x000fee0000000000 */
[----:B---3-5:R-:W-:Y:S05]  /*6010*/  CALL.ABS.NOINC R14 ;  /* 0x000000000e007343 */ /* 0x028fea0003c00000 */
.L_x_106:
[----:B------:R-:W1:Y:S01]  /*6020*/  LDCU.64 UR8, c[0x4][0x80] ;  /* 0x01001000ff0877ac */ /* 0x000e620008000a00 */
[----:B------:R-:W2:Y:S01]  /*6030*/  LDC.64 R2, c[0x4][R2] ;  /* 0x0100000002027b82 */ /* 0x000ea20000000a00 */
[----:B------:R-:W-:Y:S02]  /*6040*/  HFMA2 R12, -RZ, RZ, 0, 5.9604644775390625e-08 ;  /* 0x00000001ff0c7431 */ /* 0x000fe400000001ff */
[----:B------:R-:W-:Y:S02]  /*6050*/  IMAD.MOV.U32 R8, RZ, RZ, 0x70 ;  /* 0x00000070ff087424 */ /* 0x000fe400078e00ff */
[----:B------:R-:W-:Y:S01]  /*6060*/  IMAD.MOV.U32 R13, RZ, RZ, RZ ;  /* 0x000000ffff0d7224 */ /* 0x000fe200078e00ff */
[----:B------:R-:W3:Y:S01]  /*6070*/  LDCU.64 UR6, c[0x4][0x88] ;  /* 0x01001100ff0677ac */ /* 0x000ee20008000a00 */
[----:B------:R-:W4:Y:S01]  /*6080*/  LDCU.64 UR4, c[0x4][0x8] ;  /* 0x01000100ff0477ac */ /* 0x000f220008000a00 */
[----:B-1----:R-:W-:Y:S02]  /*6090*/  MOV R4, UR8 ;  /* 0x0000000800047c02 */ /* 0x002fe40008000f00 */
[----:B------:R-:W-:Y:S02]  /*60a0*/  MOV R5, UR9 ;  /* 0x0000000900057c02 */ /* 0x000fe40008000f00 */
[----:B---3--:R-:W-:Y:S01]  /*60b0*/  MOV R7, UR7 ;  /* 0x0000000700077c02 */ /* 0x008fe20008000f00 */
[----:B------:R-:W-:Y:S01]  /*60c0*/  IMAD.U32 R6, RZ, RZ, UR6 ;  /* 0x00000006ff067e24 */ /* 0x000fe2000f8e00ff */
[----:B----4-:R-:W-:Y:S01]  /*60d0*/  MOV R11, UR5 ;  /* 0x00000005000b7c02 */ /* 0x010fe20008000f00 */
[----:B------:R-:W-:Y:S02]  /*60e0*/  IMAD.U32 R10, RZ, RZ, UR4 ;  /* 0x00000004ff0a7e24 */ /* 0x000fe4000f8e00ff */
[----:B------:R-:W-:Y:S07]  /*60f0*/  LEPC R20, `(.L_x_105) ;  /* 0x000000001014794e */ /* 0x000fee0000000000 */
[----:B--2---:R-:W-:Y:S05]  /*6100*/  CALL.ABS.NOINC R2 ;  /* 0x0000000002007343 */ /* 0x004fea0003c00000 */
.L_x_105:
[----:B------:R-:W-:Y:S01]  /*6110*/  ISETP.NE.U32.AND P4, PT, R54, RZ, PT ;  /* 0x000000ff3600720c */ /* 0x000fe20003f85070 */
[----:B------:R-:W-:Y:S01]  /*6120*/  UISETP.NE.AND UP2, UPT, UR53, URZ, UPT ;  /* 0x000000ff3500728c */ /* 0x000fe2000bf45270 */
[----:B------:R-:W-:Y:S01]  /*6130*/  ISETP.NE.U32.AND P2, PT, RZ, UR38, PT ;  /* 0x00000026ff007c0c */ /* 0x000fe2000bf45070 */
[----:B------:R-:W-:Y:S01]  /*6140*/  UISETP.NE.U32.AND UP1, UPT, UR44, URZ, UPT ;  /* 0x000000ff2c00728c */ /* 0x000fe2000bf25070 */
[----:B------:R-:W-:Y:S01]  /*6150*/  ISETP.NE.AND.EX P4, PT, R55, RZ, PT, P4 ;  /* 0x000000ff3700720c */ /* 0x000fe20003f85340 */
[----:B------:R-:W-:Y:S01]  /*6160*/  UPLOP3.LUT UP0, UPT, UPT, UPT, UPT, 0x40, 0x4 ;  /* 0x000000000004789c */ /* 0x000fe20003f0e870 */
[----:B------:R-:W-:Y:S01]  /*6170*/  ISETP.NE.AND.EX P2, PT, RZ, UR39, PT, P2 ;  /* 0x00000027ff007c0c */ /* 0x000fe2000bf45320 */
[----:B------:R-:W-:Y:S01]  /*6180*/  UISETP.NE.AND.EX UP1, UPT, UR45, URZ, UPT, UP1 ;  /* 0x000000ff2d00728c */ /* 0x000fe2000bf25310 */
[----:B------:R-:W-:Y:S04]  /*6190*/  PLOP3.LUT P1, PT, PT, PT, UP2, 0x80, 0x8 ;  /* 0x000000000008781c */ /* 0x000fe80003f2f028 */
[----:B------:R-:W-:Y:S06]  /*61a0*/  @UP2 UPLOP3.LUT UP0, UPT, UPT, UPT, UP1, 0x80, 0x8 ;  /* 0x000000000008289c */ /* 0x000fec0003f0f010 */
[----:B------:R-:W-:Y:S01]  /*61b0*/  PLOP3.LUT P0, PT, PT, PT, UP0, 0x80, 0x8 ;  /* 0x000000000008781c */ /* 0x000fe20003f0f008 */
[----:B------:R-:W-:Y:S01]  /*61c0*/  @!UPT UIADD3 URZ, UPT, UPT, URZ, URZ, URZ ;  /* 0x000000fffffff290 */ /* 0x000fe2000fffe0ff */
[----:B------:R-:W-:Y:S11]  /*61d0*/  BRA.U !UP1, `(.L_x_107) ;  /* 0x0000000109387547 */ /* 0x000ff6000b800000 */
[----:B------:R-:W-:Y:S01]  /*61e0*/  UISETP.NE.U32.AND UP0, UPT, UR38, URZ, UPT ;  /* 0x000000ff2600728c */ /* 0x000fe2000bf05070 */
[----:B------:R-:W-:Y:S02]  /*61f0*/  HFMA2 R0, -RZ, RZ, 0, 5.9604644775390625e-08 ;  /* 0x00000001ff007431 */ /* 0x000fe400000001ff */
[----:B------:R-:W-:Y:S01]  /*6200*/  IMAD.MOV.U32 R60, RZ, RZ, 0x1 ;  /* 0x00000001ff3c7424 */ /* 0x000fe200078e00ff */
[----:B------:R-:W-:Y:S06]  /*6210*/  UISETP.NE.AND.EX UP0, UPT, UR39, URZ, UPT, UP0 ;  /* 0x000000ff2700728c */ /* 0x000fec000bf05300 */
[----:B------:R-:W-:Y:S05]  /*6220*/  PLOP3.LUT P3, PT, PT, PT, UP0, 0x80, 0x8 ;  /* 0x000000000008781c */ /* 0x000fea0003f6f008 */
[----:B------:R-:W1:Y:S01]  /*6230*/  @UP0 LDCU.64 UR6, c[0x0][0x888] ;  /* 0x00011100ff0607ac */ /* 0x000e620008000a00 */
[----:B------:R-:W-:Y:S07]  /*6240*/  @UP0 UIMAD UR4, UR36, UR44, URZ ;  /* 0x0000002c240402a4 */ /* 0x000fee000f8e02ff */
[----:B------:R-:W-:Y:S01]  /*6250*/  @!P3 PRMT R60, R0, 0x7610, R60 ;  /* 0x00007610003cb816 */ /* 0x000fe2000000003c */
[----:B-1----:R-:W-:Y:S03]  /*6260*/  @UP0 UIMAD.WIDE UR6, UR4, 0x4, UR6 ;  /* 0x00000004040608a5 */ /* 0x002fe6000f8e0206 */
[----:B------:R-:W1:Y:S03]  /*6270*/  @!UP0 LDCU UR4, c[0x0][0x880] ;  /* 0x00011000ff0487ac */ /* 0x000e660008000800 */
[----:B------:R-:W-:Y:S01]  /*6280*/  IMAD.U32 R2, RZ, RZ, UR6 ;  /* 0x00000006ff027e24 */ /* 0x000fe2000f8e00ff */
[----:B------:R-:W-:Y:S05]  /*6290*/  MOV R3, UR7 ;  /* 0x0000000700037c02 */ /* 0x000fea0008000f00 */
[----:B-----5:R2:W5:Y:S02]  /*62a0*/  @P3 LDG.E R35, desc[UR46][R2.64] ;  /* 0x0000002e02233981 */ /* 0x020564000c1e1900 */
[----:B-12---:R-:W-:Y:S02]  /*62b0*/  @!P3 IMAD.U32 R35, RZ, RZ, UR4 ;  /* 0x00000004ff23be24 */ /* 0x006fe4000f8e00ff */
.L_x_107:
[----:B------:R-:W-:Y:S05]  /*62c0*/  @!P4 BRA `(.L_x_108) ;  /* 0x000000000020c947 */ /* 0x000fea0003800000 */
[----:B------:R-:W-:Y:S04]  /*62d0*/  ISETP.NE.U32.AND P3, PT, R52, RZ, PT ;  /* 0x000000ff3400720c */ /* 0x000fe80003f65070 */
[----:B------:R-:W-:Y:S11]  /*62e0*/  ISETP.NE.AND.EX P3, PT, R53, RZ, PT, P3 ;  /* 0x000000ff3500720c */ /* 0x000ff60003f65330 */
[----:B------:R-:W-:Y:S02]  /*62f0*/  @!UPT UIADD3 URZ, UPT, UPT, URZ, URZ, URZ ;  /* 0x000000fffffff290 */ /* 0x000fe4000fffe0ff */
[----:B------:R-:W1:Y:S01]  /*6300*/  @P3 LDC.64 R2, c[0x0][0x8a8] ;  /* 0x00022a00ff023b82 */ /* 0x000e620000000a00 */
[----:B------:R-:W-:Y:S04]  /*6310*/  @P3 IMAD R0, R54, UR36, RZ ;  /* 0x0000002436003c24 */ /* 0x000fe8000f8e02ff */
[----:B-1----:R-:W-:Y:S05]  /*6320*/  @P3 IMAD.WIDE R2, R0, 0x4, R2 ;  /* 0x0000000400023825 */ /* 0x002fea00078e0202 */
[----:B-----5:R1:W5:Y:S02]  /*6330*/  @P3 LDG.E R33, desc[UR46][R2.64] ;  /* 0x0000002e02213981 */ /* 0x020364000c1e1900 */
[----:B-1----:R-:W2:Y:S02]  /*6340*/  @!P3 LDC R33, c[0x0][0x8a0] ;  /* 0x00022800ff21bb82 */ /* 0x002ea40000000800 */
.L_x_108:
[----:B-----5:R-:W-:Y:S01]  /*6350*/  FSETP.NEU.AND P3, PT, R35, RZ, PT ;  /* 0x000000ff2300720b */ /* 0x020fe20003f6d000 */
[----:B------:R-:W-:Y:S01]  /*6360*/  IMAD.U32 R2, RZ, RZ, UR56 ;  /* 0x00000038ff027e24 */ /* 0x000fe2000f8e00ff */
[----:B------:R-:W-:Y:S01]  /*6370*/  SEL R5, RZ, 0xffffffff, P2 ;  /* 0xffffffffff057807 */ /* 0x000fe20001000000 */
[----:B------:R-:W-:Y:S01]  /*6380*/  ULOP3.LUT UR4, UR51, 0x1, URZ, 0x3c, !UPT ;  /* 0x0000000133047892 */ /* 0x000fe2000f8e3cff */
[----:B------:R-:W-:Y:S01]  /*6390*/  @P1 LOP3.LUT P2, RZ, R60, 0xff, RZ, 0xc0, !PT ;  /* 0x000000ff3cff1812 */ /* 0x000fe2000784c0ff */
[----:B------:R-:W-:Y:S01]  /*63a0*/  BSSY B1, `(.L_x_109) ;  /* 0x000003d000017945 */ /* 0x000fe20003800000 */
[----:B------:R-:W-:Y:S01]  /*63b0*/  @P1 SEL R0, RZ, 0xffffffff, P3 ;  /* 0xffffffffff001807 */ /* 0x000fe20001800000 */
[----:B------:R-:W-:Y:S01]  /*63c0*/  IMAD.MOV.U32 R47, RZ, RZ, 0x1 ;  /* 0x00000001ff2f7424 */ /* 0x000fe200078e00ff */
[----:B------:R-:W-:Y:S01]  /*63d0*/  LEA R2, R2, UR48, 0x3 ;  /* 0x0000003002027c11 */ /* 0x000fe2000f8e18ff */
[----:B------:R-:W-:Y:S01]  /*63e0*/  IMAD.U32 R45, RZ, RZ, UR4 ;  /* 0x00000004ff2d7e24 */ /* 0x000fe2000f8e00ff */
[----:B------:R-:W-:Y:S01]  /*63f0*/  @P0 SEL R0, R5, R0, !P2 ;  /* 0x0000000005000207 */ /* 0x000fe20005000000 */
[----:B------:R-:W-:Y:S01]  /*6400*/  IMAD.U32 R46, RZ, RZ, UR56 ;  /* 0x00000038ff2e7e24 */ /* 0x000fe2000f8e00ff */
[C---:B------:R-:W-:Y:S02]  /*6410*/  LEA R44, R31.reuse, UR48, 0x3 ;  /* 0x000000301f2c7c11 */ /* 0x040fe4000f8e18ff */
[----:B------:R-:W-:Y:S02]  /*6420*/  CS2R R50, SRZ ;  /* 0x0000000000327805 */ /* 0x000fe4000001ff00 */
[----:B------:R-:W-:Y:S02]  /*6430*/  @P1 LOP3.LUT R0, R0, 0x1, RZ, 0xc0, !PT ;  /* 0x0000000100001812 */ /* 0x000fe400078ec0ff */
[----:B------:R-:W-:Y:S02]  /*6440*/  CS2R R48, SRZ ;  /* 0x0000000000307805 */ /* 0x000fe4000001ff00 */
[----:B------:R-:W-:Y:S02]  /*6450*/  SHF.L.U32 R3, R68, 0x1f, RZ ;  /* 0x0000001f44037819 */ /* 0x000fe400000006ff */
[----:B------:R-:W-:Y:S02]  /*6460*/  CS2R R42, SRZ ;  /* 0x00000000002a7805 */ /* 0x000fe4000001ff00 */
[----:B------:R-:W-:Y:S02]  /*6470*/  ISETP.NE.U32.OR P5, PT, R0, 0x1, !P1 ;  /* 0x000000010000780c */ /* 0x000fe40004fa5470 */
[----:B------:R-:W-:Y:S02]  /*6480*/  CS2R R40, SRZ ;  /* 0x0000000000287805 */ /* 0x000fe4000001ff00 */
[----:B------:R-:W-:Y:S02]  /*6490*/  PLOP3.LUT P2, PT, PT, PT, UP1, 0x80, 0x8 ;  /* 0x000000000008781c */ /* 0x000fe40003f4f018 */
[----:B------:R-:W-:Y:S02]  /*64a0*/  LEA.HI R34, R31, R31, RZ, 0x1 ;  /* 0x0000001f1f227211 */ /* 0x000fe400078f08ff */
[----:B------:R-:W-:Y:S02]  /*64b0*/  LOP3.LUT P4, R72, R60, 0xff, RZ, 0xc0, !PT ;  /* 0x000000ff3c487812 */ /* 0x000fe4000788c0ff */
[----:B------:R-:W-:Y:S02]  /*64c0*/  SEL R4, RZ, 0xffffffff, P3 ;  /* 0xffffffffff047807 */ /* 0x000fe40001800000 */
[----:B------:R-:W-:Y:S02]  /*64d0*/  P2R R74, PR, RZ, 0x20 ;  /* 0x00000020ff4a7803 */ /* 0x000fe40000000000 */
[----:B------:R-:W-:Y:S03]  /*64e0*/  @P5 SHF.L.U32 R0, R45, 0x1f, RZ ;  /* 0x0000001f2d005819 */ /* 0x000fe600000006ff */
[----:B------:R-:W-:Y:S01]  /*64f0*/  @P2 SEL R4, R5, R4, !P4 ;  /* 0x0000000405042207 */ /* 0x000fe20006000000 */
[----:B------:R1:W3:Y:S03]  /*6500*/  @P5 SYNCS.PHASECHK.TRANS64.TRYWAIT P1, [R2+URZ+0x1a0], R0 ;  /* 0x0001a000020055a7 */ /* 0x0002e600080211ff */
[----:B------:R-:W-:Y:S04]  /*6510*/  LOP3.LUT R4, R4, 0x1, RZ, 0xc0, !PT ;  /* 0x0000000104047812 */ /* 0x000fe800078ec0ff */
[----:B------:R-:W-:Y:S04]  /*6520*/  ISETP.NE.U32.AND P2, PT, R4, 0x1, PT ;  /* 0x000000010400780c */ /* 0x000fe80003f45070 */
[----:B------:R-:W-:Y:S01]  /*6530*/  P2R R76, PR, RZ, 0x4 ;  /* 0x00000004ff4c7803 */ /* 0x000fe20000000000 */
[----:B------:R4:W2:Y:S01]  /*6540*/  SYNCS.PHASECHK.TRANS64.TRYWAIT P0, [R44+URZ+0x200], R3 ;  /* 0x000200032c0075a7 */ /* 0x0008a200080011ff */
[C---:B-1----:R-:W-:Y:S01]  /*6550*/  IMAD.SHL.U32 R0, R34.reuse, 0x20, RZ ;  /* 0x0000002022007824 */ /* 0x042fe200078e00ff */
[----:B------:R-:W-:Y:S04]  /*6560*/  LOP3.LUT R34, R34, 0xffe, RZ, 0xc0, !PT ;  /* 0x00000ffe22227812 */ /* 0x000fe800078ec0ff */
[----:B------:R-:W-:Y:S01]  /*6570*/  LOP3.LUT R0, R0, 0xffffffc0, RZ, 0xc0, !PT ;  /* 0xffffffc000007812 */ /* 0x000fe200078ec0ff */
[----:B------:R-:W-:Y:S04]  /*6580*/  IMAD.IADD R34, R31, 0x1, -R34 ;  /* 0x000000011f227824 */ /* 0x000fe800078e0a22 */
[----:B------:R-:W-:Y:S04]  /*6590*/  IMAD.IADD R0, R32, 0x1, R0 ;  /* 0x0000000120007824 */ /* 0x000fe800078e0200 */
[----:B------:R-:W-:Y:S01]  /*65a0*/  IMAD R34, R34, 0x100000, R0 ;  /* 0x0010000022227824 */ /* 0x000fe200078e0200 */
[----:B---3--:R-:W-:Y:S01]  /*65b0*/  @P5 SEL R47, RZ, 0x1, !P1 ;  /* 0x00000001ff2f5807 */ /* 0x008fe20004800000 */
[----:B----4-:R-:W-:Y:S06]  /*65c0*/  @!P5 BRA `(.L_x_110) ;  /* 0x000000000068d947 */ /* 0x010fec0003800000 */
[----:B------:R-:W-:Y:S01]  /*65d0*/  HFMA2 R43, -RZ, RZ, 0, 0 ;  /* 0x00000000ff2b7431 */ /* 0x000fe200000001ff */
[----:B------:R-:W-:Y:S01]  /*65e0*/  ISETP.NE.AND P1, PT, R47, RZ, PT ;  /* 0x000000ff2f00720c */ /* 0x000fe20003f25270 */
[----:B------:R-:W-:Y:S01]  /*65f0*/  IMAD.U32 R0, RZ, RZ, UR56 ;  /* 0x00000038ff007e24 */ /* 0x000fe2000f8e00ff */
[----:B------:R-:W-:Y:S11]  /*6600*/  BSSY B0, `(.L_x_111) ;  /* 0x0000005000007945 */ /* 0x000ff60003800000 */
[----:B------:R-:W-:Y:S05]  /*6610*/  @P1 BRA `(.L_x_112) ;  /* 0x00000000000c1947 */ /* 0x000fea0003800000 */
[----:B------:R-:W-:Y:S04]  /*6620*/  SHF.L.U32 R4, R45, 0x1f, RZ ;  /* 0x0000001f2d047819 */ /* 0x000fe800000006ff */
[----:B------:R-:W1:Y:S02]  /*6630*/  SYNCS.PHASECHK.TRANS64.TRYWAIT P1, [R2+URZ+0x1a0], R4 ;  /* 0x0001a004020075a7 */ /* 0x000e6400080211ff */
[----:B-1----:R-:W-:Y:S05]  /*6640*/  @!P1 BRA `(.L_x_113) ;  /* 0x0000002400ac9947 */ /* 0x002fea0003800000 */
.L_x_112:
[----:B------:R-:W-:Y:S05]  /*6650*/  BSYNC B0 ;  /* 0x0000000000007941 */ /* 0x000fea0003800000 */
.L_x_111:
[----:B------:R-:W-:Y:S01]  /*6660*/  ISETP.NE.AND P1, PT, R76, RZ, PT ;  /* 0x000000ff4c00720c */ /* 0x000fe20003f25270 */
[----:B------:R-:W-:Y:S01]  /*6670*/  IMAD.MOV.U32 R42, RZ, RZ, RZ ;  /* 0x000000ffff2a7224 */ /* 0x000fe200078e00ff */
[----:B------:R-:W-:Y:S02]  /*6680*/  CS2R R40, SRZ ;  /* 0x0000000000287805 */ /* 0x000fe4000001ff00 */
[----:B------:R-:W-:Y:S02]  /*6690*/  CS2R R50, SRZ ;  /* 0x0000000000327805 */ /* 0x000fe4000001ff00 */
[----:B------:R-:W-:Y:S07]  /*66a0*/  CS2R R48, SRZ ;  /* 0x0000000000307805 */ /* 0x000fee000001ff00 */
[----:B-1----:R-:W-:Y:S01]  /*66b0*/  @P1 IMAD R2, R0, 0x800, R64 ;  /* 0x0000080000021824 */ /* 0x002fe200078e0240 */
[----:B------:R-:W-:Y:S05]  /*66c0*/  @P1 WARPSYNC.ALL ;  /* 0x0000000000001948 */ /* 0x000fea0003800000 */
[----:B------:R-:W-:Y:S01]  /*66d0*/  @P1 LEA R2, R2, UR48, 0x1 ;  /* 0x0000003002021c11 */ /* 0x000fe2000f8e08ff */
[----:B------:R-:W-:Y:S04]  /*66e0*/  UIADD3 UR5, UPT, UPT, UR56, 0x1, URZ ;  /* 0x0000000138057890 */ /* 0x000fe8000fffe0ff */
[----:B------:R1:W3:Y:S01]  /*66f0*/  @P1 LDSM.16.M88.4 R40, [R2+0x400] ;  /* 0x000400000228183b */ /* 0x0002e20000000200 */
[----:B------:R-:W-:Y:S01]  /*6700*/  UISETP.NE.AND UP0, UPT, UR5, 0x3, UPT ;  /* 0x000000030500788c */ /* 0x000fe2000bf05270 */
[----:B------:R-:W-:Y:S03]  /*6710*/  @P1 IMAD R0, R69, 0x2, R2 ;  /* 0x0000000245001824 */ /* 0x000fe600078e0202 */
[----:B------:R-:W-:Y:S02]  /*6720*/  USEL UR4, URZ, 0x1, UP0 ;  /* 0x00000001ff047887 */ /* 0x000fe40008000000 */
[----:B------:R1:W4:Y:S01]  /*6730*/  @P1 LDSM.16.M88.4 R48, [R0+0x400] ;  /* 0x000400000030183b */ /* 0x0003220000000200 */
[----:B------:R-:W-:Y:S03]  /*6740*/  USEL UR5, UR5, URZ, UP0 ;  /* 0x000000ff05057287 */ /* 0x000fe60008000000 */
[----:B------:R-:W-:Y:S03]  /*6750*/  LOP3.LUT R45, R45, UR4, RZ, 0x3c, !PT ;  /* 0x000000042d2d7c12 */ /* 0x000fe6000f8e3cff */
[----:B------:R-:W-:Y:S02]  /*6760*/  IMAD.U32 R46, RZ, RZ, UR5 ;  /* 0x00000005ff2e7e24 */ /* 0x000fe4000f8e00ff */
.L_x_110:
[----:B------:R-:W-:Y:S05]  /*6770*/  BSYNC B1 ;  /* 0x0000000000017941 */ /* 0x000fea0003800000 */
.L_x_109:
[----:B-1----:R-:W-:Y:S04]  /*6780*/  SHF.R.U32.HI R0, RZ, 0x15, R34 ;  /* 0x00000015ff007819 */ /* 0x002fe80000011622 */
[----:B------:R-:W-:Y:S01]  /*6790*/  LOP3.LUT P1, RZ, R0, 0x3, R65, 0x48, !PT ;  /* 0x0000000300ff7812 */ /* 0x000fe20007824841 */
[----:B------:R-:W-:Y:S01]  /*67a0*/  @!UPT UIADD3 URZ, UPT, UPT, URZ, URZ, URZ ;  /* 0x000000fffffff290 */ /* 0x000fe2000fffe0ff */
[----:B--2---:R-:W-:Y:S11]  /*67b0*/  @P0 BRA `(.L_x_114) ;  /* 0x0000000000080947 */ /* 0x004ff60003800000 */
[----:B------:R-:W1:Y:S02]  /*67c0*/  SYNCS.PHASECHK.TRANS64.TRYWAIT P0, [R44+URZ+0x200], R3 ;  /* 0x000200032c0075a7 */ /* 0x000e6400080011ff */
[----:B-1----:R-:W-:Y:S05]  /*67d0*/  @!P0 BRA `(.L_x_115) ;  /* 0x00000024005c8947 */ /* 0x002fea0003800000 */
.L_x_114:
[----:B------:R-:W-:Y:S05]  /*67e0*/  @!P1 BRA `(.L_x_116) ;  /* 0x0000000000409947 */ /* 0x000fea0003800000 */
[----:B------:R-:W2:Y:S01]  /*67f0*/  LDCU.64 UR8, c[0x4][0x70] ;  /* 0x01000e00ff0877ac */ /* 0x000ea20008000a00 */
[----:B-1----:R-:W-:Y:S01]  /*6800*/  MOV R3, 0x0 ;  /* 0x0000000000037802 */ /* 0x002fe20000000f00 */
[----:B------:R-:W-:Y:S02]  /*6810*/  HFMA2 R12, -RZ, RZ, 0, 5.9604644775390625e-08 ;  /* 0x00000001ff0c7431 */ /* 0x000fe400000001ff */
[----:B------:R-:W-:Y:S02]  /*6820*/  IMAD.MOV.U32 R8, RZ, RZ, 0x192 ;  /* 0x00000192ff087424 */ /* 0x000fe400078e00ff */
[----:B------:R-:W-:Y:S01]  /*6830*/  IMAD.MOV.U32 R13, RZ, RZ, RZ ;  /* 0x000000ffff0d7224 */ /* 0x000fe200078e00ff */
[----:B------:R-:W1:Y:S01]  /*6840*/  LDCU.64 UR6, c[0x4][0x78] ;  /* 0x01000f00ff0677ac */ /* 0x000e620008000a00 */
[----:B------:R-:W3:Y:S01]  /*6850*/  LDC.64 R2, c[0x4][R3] ;  /* 0x0100000003027b82 */ /* 0x000ee20000000a00 */
[----:B------:R-:W5:Y:S01]  /*6860*/  LDCU.64 UR4, c[0x4][0x10] ;  /* 0x01000200ff0477ac */ /* 0x000f620008000a00 */
[----:B--2---:R-:W-:Y:S01]  /*6870*/  MOV R5, UR9 ;  /* 0x0000000900057c02 */ /* 0x004fe20008000f00 */
[----:B------:R-:W-:Y:S01]  /*6880*/  IMAD.U32 R4, RZ, RZ, UR8 ;  /* 0x00000008ff047e24 */ /* 0x000fe2000f8e00ff */
[----:B-1----:R-:W-:Y:S01]  /*6890*/  MOV R7, UR7 ;  /* 0x0000000700077c02 */ /* 0x002fe20008000f00 */
[----:B------:R-:W-:Y:S01]  /*68a0*/  IMAD.U32 R6, RZ, RZ, UR6 ;  /* 0x00000006ff067e24 */ /* 0x000fe2000f8e00ff */
[----:B-----5:R-:W-:Y:S01]  /*68b0*/  MOV R11, UR5 ;  /* 0x00000005000b7c02 */ /* 0x020fe20008000f00 */
[----:B------:R-:W-:Y:S02]  /*68c0*/  IMAD.U32 R10, RZ, RZ, UR4 ;  /* 0x00000004ff0a7e24 */ /* 0x000fe4000f8e00ff */
[----:B------:R-:W-:Y:S07]  /*68d0*/  LEPC R20, `(.L_x_116) ;  /* 0x000000001014794e */ /* 0x000fee0000000000 */
[----:B---34-:R-:W-:Y:S05]  /*68e0*/  CALL.ABS.NOINC R2 ;  /* 0x0000000002007343 */ /* 0x018fea0003c00000 */
.L_x_116:
[----:B------:R-:W-:Y:S05]  /*68f0*/  WARPSYNC.ALL ;  /* 0x0000000000007948 */ /* 0x000fea0003800000 */
[----:B------:R-:W-:Y:S01]  /*6900*/  R2UR UR4, R34 ;  /* 0x00000000220472ca */ /* 0x000fe200000e0000 */
[----:B-1-3--:R-:W-:Y:S01]  /*6910*/  HADD2.F32 R3, -RZ, R40.H0_H0 ;  /* 0x20000028ff037230 */ /* 0x00afe20000004100 */
[----:B------:R-:W-:Y:S01]  /*6920*/  SHF.L.U32 R75, R69, 0x1, RZ ;  /* 0x00000001454b7819 */ /* 0x000fe200000006ff */
[----:B------:R-:W-:Y:S01]  /*6930*/  HADD2.F32 R20, -RZ, R42.H0_H0 ;  /* 0x2000002aff147230 */ /* 0x000fe20000004100 */
[----:B------:R-:W-:Y:S01]  /*6940*/  ISETP.NE.AND P0, PT, R70, RZ, PT ;  /* 0x000000ff4600720c */ /* 0x000fe20003f05270 */
[----:B------:R-:W-:Y:S08]  /*6950*/  BSSY.RECONVERGENT B0, `(.L_x_117) ;  /* 0x000004d000007945 */ /* 0x000ff00003800200 */
[----:B------:R-:W1:Y:S02]  /*6960*/  LDTM.16dp256bit.x4 R4, tmem[UR4] ;  /* 0x00000004000479ee */ /* 0x000e640008120000 */
[C---:B-1----:R-:W-:Y:S01]  /*6970*/  FMUL R0, R33.reuse, R4 ;  /* 0x0000000421007220 */ /* 0x042fe20000400000 */
[----:B------:R-:W-:Y:S02]  /*6980*/  HADD2.F32 R4, -RZ, R40.H1_H1 ;  /* 0x30000028ff047230 */ /* 0x000fe40000004100 */
[----:B------:R-:W-:Y:S01]  /*6990*/  FMUL R2, R33, R5 ;  /* 0x0000000521027220 */ /* 0x000fe20000400000 */
[--C-:B------:R-:W-:Y:S02]  /*69a0*/  HADD2.F32 R5, -RZ, R41.reuse.H0_H0 ;  /* 0x20000029ff057230 */ /* 0x100fe40000004100 */
[----:B------:R-:W-:Y:S01]  /*69b0*/  FFMA R0, R35, R3, R0 ;  /* 0x0000000323007223 */ /* 0x000fe20000000000 */
[----:B------:R-:W-:Y:S01]  /*69c0*/  FMUL R3, R33, R6 ;  /* 0x0000000621037220 */ /* 0x000fe20000400000 */
[----:B------:R-:W-:Y:S02]  /*69d0*/  HADD2.F32 R6, -RZ, R41.H1_H1 ;  /* 0x30000029ff067230 */ /* 0x000fe40000004100 */
[----:B------:R-:W-:Y:S01]  /*69e0*/  FFMA R2, R35, R4, R2 ;  /* 0x0000000423027223 */ /* 0x000fe20000000002 */
[----:B------:R-:W-:Y:S01]  /*69f0*/  FMUL R7, R33, R7 ;  /* 0x0000000721077220 */ /* 0x000fe20000400000 */
[----:B------:R-:W-:Y:S01]  /*6a00*/  FFMA R3, R35, R5, R3 ;  /* 0x0000000523037223 */ /* 0x000fe20000000003 */
[C---:B------:R-:W-:Y:S01]  /*6a10*/  FMUL R4, R33.reuse, R8 ;  /* 0x0000000821047220 */ /* 0x040fe20000400000 */
[----:B------:R-:W-:Y:S01]  /*6a20*/  FMUL R5, R33, R9 ;  /* 0x0000000921057220 */ /* 0x000fe20000400000 */
[----:B------:R-:W-:Y:S01]  /*6a30*/  F2FP.F16.F32.PACK_AB R36, R2, R0 ;  /* 0x000000000224723e */ /* 0x000fe200000000ff */
[C---:B------:R-:W-:Y:S01]  /*6a40*/  FFMA R7, R35.reuse, R6, R7 ;  /* 0x0000000623077223 */ /* 0x040fe20000000007 */
[----:B------:R-:W-:Y:S02]  /*6a50*/  HADD2.F32 R0, -RZ, R42.H1_H1 ;  /* 0x3000002aff007230 */ /* 0x000fe40000004100 */
[----:B------:R-:W-:Y:S01]  /*6a60*/  FFMA R4, R35, R20, R4 ;  /* 0x0000001423047223 */ /* 0x000fe20000000004 */
[--C-:B------:R-:W-:Y:S02]  /*6a70*/  HADD2.F32 R2, -RZ, R43.reuse.H0_H0 ;  /* 0x2000002bff027230 */ /* 0x100fe40000004100 */
[----:B------:R-:W-:Y:S01]  /*6a80*/  FMUL R6, R33, R10 ;  /* 0x0000000a21067220 */ /* 0x000fe20000400000 */
[----:B------:R-:W-:Y:S01]  /*6a90*/  F2FP.F16.F32.PACK_AB R37, R7, R3 ;  /* 0x000000030725723e */ /* 0x000fe200000000ff */
[----:B------:R-:W-:Y:S02]  /*6aa0*/  HADD2.F32 R3, -RZ, R43.H1_H1 ;  /* 0x3000002bff037230 */ /* 0x000fe40000004100 */
[----:B------:R-:W-:Y:S01]  /*6ab0*/  FFMA R5, R35, R0, R5 ;  /* 0x0000000023057223 */ /* 0x000fe20000000005 */
[C---:B------:R-:W-:Y:S01]  /*6ac0*/  FMUL R11, R33.reuse, R11 ;  /* 0x0000000b210b7220 */ /* 0x040fe20000400000 */
[--C-:B----4-:R-:W-:Y:S02]  /*6ad0*/  HADD2.F32 R7, -RZ, R48.reuse.H0_H0 ;  /* 0x20000030ff077230 */ /* 0x110fe40000004100 */
[C---:B------:R-:W-:Y:S01]  /*6ae0*/  FMUL R8, R33.reuse, R12 ;  /* 0x0000000c21087220 */ /* 0x040fe20000400000 */
[----:B------:R-:W-:Y:S02]  /*6af0*/  HADD2.F32 R0, -RZ, R48.H1_H1 ;  /* 0x30000030ff007230 */ /* 0x000fe40000004100 */
[----:B------:R-:W-:Y:S01]  /*6b00*/  FMUL R9, R33, R13 ;  /* 0x0000000d21097220 */ /* 0x000fe20000400000 */
[C---:B------:R-:W-:Y:S01]  /*6b10*/  FFMA R6, R35.reuse, R2, R6 ;  /* 0x0000000223067223 */ /* 0x040fe20000000006 */
[C---:B------:R-:W-:Y:S01]  /*6b20*/  FFMA R11, R35.reuse, R3, R11 ;  /* 0x00000003230b7223 */ /* 0x040fe2000000000b */
[C---:B------:R-:W-:Y:S01]  /*6b30*/  FFMA R8, R35.reuse, R7, R8 ;  /* 0x0000000723087223 */ /* 0x040fe20000000008 */
[----:B------:R-:W-:Y:S01]  /*6b40*/  FFMA R9, R35, R0, R9 ;  /* 0x0000000023097223 */ /* 0x000fe20000000009 */
[--C-:B------:R-:W-:Y:S02]  /*6b50*/  HADD2.F32 R2, -RZ, R49.reuse.H0_H0 ;  /* 0x20000031ff027230 */ /* 0x100fe40000004100 */
[C---:B------:R-:W-:Y:S01]  /*6b60*/  FMUL R10, R33.reuse, R14 ;  /* 0x0000000e210a7220 */ /* 0x040fe20000400000 */
[----:B------:R-:W-:Y:S02]  /*6b70*/  HADD2.F32 R0, -RZ, R49.H1_H1 ;  /* 0x30000031ff007230 */ /* 0x000fe40000004100 */
[----:B------:R-:W-:Y:S01]  /*6b80*/  FMUL R15, R33, R15 ;  /* 0x0000000f210f7220 */ /* 0x000fe20000400000 */
[----:B------:R-:W-:Y:S01]  /*6b90*/  F2FP.F16.F32.PACK_AB R38, R5, R4 ;  /* 0x000000040526723e */ /* 0x000fe200000000ff */
[----:B------:R-:W-:Y:S01]  /*6ba0*/  FFMA R10, R35, R2, R10 ;  /* 0x00000002230a7223 */ /* 0x000fe2000000000a */
[----:B------:R-:W-:Y:S01]  /*6bb0*/  FMUL R12, R33, R16 ;  /* 0x00000010210c7220 */ /* 0x000fe20000400000 */
[----:B------:R-:W-:Y:S01]  /*6bc0*/  FFMA R15, R35, R0, R15 ;  /* 0x00000000230f7223 */ /* 0x000fe2000000000f */
[--C-:B------:R-:W-:Y:S01]  /*6bd0*/  HADD2.F32 R0, -RZ, R50.reuse.H0_H0 ;  /* 0x20000032ff007230 */ /* 0x100fe20000004100 */
[----:B------:R-:W-:Y:S01]  /*6be0*/  MOV R5, UR56 ;  /* 0x0000003800057c02 */ /* 0x000fe20008000f00 */
[----:B------:R-:W-:Y:S02]  /*6bf0*/  HADD2.F32 R2, -RZ, R50.H1_H1 ;  /* 0x30000032ff027230 */ /* 0x000fe40000004100 */
[C---:B------:R-:W-:Y:S01]  /*6c00*/  FMUL R13, R33.reuse, R17 ;  /* 0x00000011210d7220 */ /* 0x040fe20000400000 */
[--C-:B------:R-:W-:Y:S02]  /*6c10*/  HADD2.F32 R3, -RZ, R51.reuse.H0_H0 ;  /* 0x20000033ff037230 */ /* 0x100fe40000004100 */
[C---:B------:R-:W-:Y:S01]  /*6c20*/  FMUL R14, R33.reuse, R18 ;  /* 0x00000012210e7220 */ /* 0x040fe20000400000 */
[----:B------:R-:W-:Y:S02]  /*6c30*/  HADD2.F32 R4, -RZ, R51.H1_H1 ;  /* 0x30000033ff047230 */ /* 0x000fe40000004100 */
[----:B------:R-:W-:Y:S01]  /*6c40*/  FMUL R19, R33, R19 ;  /* 0x0000001321137220 */ /* 0x000fe20000400000 */
[----:B------:R-:W-:Y:S01]  /*6c50*/  FFMA R12, R35, R0, R12 ;  /* 0x00000000230c7223 */ /* 0x000fe2000000000c */
[----:B------:R-:W-:Y:S01]  /*6c60*/  LEA R5, R5, R64, 0xb ;  /* 0x0000004005057211 */ /* 0x000fe200078e58ff */
[C---:B------:R-:W-:Y:S01]  /*6c70*/  FFMA R13, R35.reuse, R2, R13 ;  /* 0x00000002230d7223 */ /* 0x040fe2000000000d */
[C---:B------:R-:W-:Y:S01]  /*6c80*/  FFMA R14, R35.reuse, R3, R14 ;  /* 0x00000003230e7223 */ /* 0x040fe2000000000e */
[----:B------:R-:W-:Y:S01]  /*6c90*/  FFMA R19, R35, R4, R19 ;  /* 0x0000000423137223 */ /* 0x000fe20000000013 */
[----:B------:R-:W-:Y:S02]  /*6ca0*/  F2FP.F16.F32.PACK_AB R39, R11, R6 ;  /* 0x000000060b27723e */ /* 0x000fe400000000ff */
[----:B------:R-:W-:Y:S02]  /*6cb0*/  LEA R5, R5, UR48, 0x1 ;  /* 0x0000003005057c11 */ /* 0x000fe4000f8e08ff */
[----:B------:R-:W-:Y:S02]  /*6cc0*/  F2FP.F16.F32.PACK_AB R8, R9, R8 ;  /* 0x000000080908723e */ /* 0x000fe400000000ff */
[----:B------:R-:W-:Y:S01]  /*6cd0*/  F2FP.F16.F32.PACK_AB R9, R15, R10 ;  /* 0x0000000a0f09723e */ /* 0x000fe200000000ff */
[----:B------:R1:W-:Y:S01]  /*6ce0*/  STSM.16.M88.4 [R5+0x400], R36 ;  /* 0x0004002405007844 */ /* 0x0003e20000000200 */
[----:B------:R-:W-:Y:S02]  /*6cf0*/  F2FP.F16.F32.PACK_AB R10, R13, R12 ;  /* 0x0000000c0d0a723e */ /* 0x000fe400000000ff */
[----:B------:R-:W-:Y:S02]  /*6d00*/  F2FP.F16.F32.PACK_AB R11, R19, R14 ;  /* 0x0000000e130b723e */ /* 0x000fe400000000ff */
[----:B------:R-:W-:Y:S05]  /*6d10*/  IADD3 R0, PT, PT, R75, 0x400, R5 ;  /* 0x000004004b007810 */ /* 0x000fea0007ffe005 */
[----:B------:R1:W-:Y:S01]  /*6d20*/  STSM.16.M88.4 [R0], R8 ;  /* 0x0000000800007844 */ /* 0x0003e20000000200 */
[----:B------:R-:W-:Y:S01]  /*6d30*/  @!PT LDS RZ, [RZ] ;  /* 0x00000000fffff984 */ /* 0x000fe20000000800 */
[----:B------:R-:W-:Y:S01]  /*6d40*/  @!PT LDS RZ, [RZ] ;  /* 0x00000000fffff984 */ /* 0x000fe20000000800 */
[----:B------:R-:W-:Y:S01]  /*6d50*/  @!PT LDS RZ, [RZ] ;  /* 0x00000000fffff984 */ /* 0x000fe20000000800 */
[----:B------:R-:W-:Y:S01]  /*6d60*/  @!PT LDS RZ, [RZ] ;  /* 0x00000000fffff984 */ /* 0x000fe20000000800 */
[----:B------:R2:W-:Y:S07]  /*6d70*/  MEMBAR.ALL.CTA ;  /* 0x0000000000007992 */ /* 0x0005ee0000008000 */
[----:B--2---:R-:W2:Y:S02]  /*6d80*/  FENCE.VIEW.ASYNC.S ;  /* 0x00000000000073c6 */ /* 0x004ea40000000000 */
[----:B--2---:R-:W-:Y:S06]  /*6d90*/  BAR.SYNC.DEFER_BLOCKING 0x1, 0x80 ;  /* 0x0042000000007b1d */ /* 0x004fec0000010000 */
[----:B------:R-:W-:Y:S05]  /*6da0*/  @P0 BRA `(.L_x_118) ;  /* 0x00000000001c0947 */ /* 0x000fea0003800000 */
[----:B------:R-:W-:Y:S02]  /*6db0*/  UIADD3 UR6, UP0, UPT, UR54, 0x680, URZ ;  /* 0x0000068036067890 */ /* 0x000fe4000ff1e0ff */
[----:B------:R-:W-:Y:S02]  /*6dc0*/  ULEA UR4, UR56, UR48, 0xc ;  /* 0x0000003038047291 */ /* 0x000fe4000f8e60ff */
[----:B------:R-:W-:Y:S02]  /*6dd0*/  UIADD3.X UR7, UPT, UPT, URZ, UR55, URZ, UP0, !UPT ;  /* 0x00000037ff077290 */ /* 0x000fe400087fe4ff */
[----:B------:R-:W-:Y:S01]  /*6de0*/  UIADD3 UR40, UPT, UPT, UR4, 0x400, URZ ;  /* 0x0000040004287890 */ /* 0x000fe2000fffe0ff */
[----:B------:R-:W-:Y:S08]  /*6df0*/  UMOV UR43, UR36 ;  /* 0x00000024002b7c82 */ /* 0x000ff00008000000 */
[----:B------:R2:W-:Y:S02]  /*6e00*/  UTMASTG.3D [UR40], [UR6] ;  /* 0x00000028060073b5 */ /* 0x0005e40008010000 */
[----:B--2---:R0:W-:Y:S02]  /*6e10*/  UTMACMDFLUSH ;  /* 0x00000000000079b7 */ /* 0x0041e40000000000 */
.L_x_118:
[----:B------:R-:W-:Y:S05]  /*6e20*/  BSYNC.RECONVERGENT B0 ;  /* 0x0000000000007941 */ /* 0x000fea0003800200 */
.L_x_117:
[----:B------:R-:W-:Y:S01]  /*6e30*/  UIADD3 UR40, UPT, UPT, UR56, 0x1, URZ ;  /* 0x0000000138287890 */ /* 0x000fe2000fffe0ff */
[----:B------:R-:W-:Y:S03]  /*6e40*/  BSSY.RECONVERGENT B0, `(.L_x_119) ;  /* 0x0000005000007945 */ /* 0x000fe60003800200 */
[----:B------:R-:W-:Y:S04]  /*6e50*/  UISETP.NE.AND UP0, UPT, UR40, 0x3, UPT ;  /* 0x000000032800788c */ /* 0x000fe8000bf05270 */
[----:B------:R-:W-:Y:S01]  /*6e60*/  USEL UR43, UR40, URZ, UP0 ;  /* 0x000000ff282b7287 */ /* 0x000fe20008000000 */
[----:B------:R-:W-:Y:S11]  /*6e70*/  @P0 BRA `(.L_x_120) ;  /* 0x0000000000040947 */ /* 0x000ff60003800000 */
[----:B------:R-:W-:Y:S04]  /*6e80*/  DEPBAR.LE SB0, 0x1 ;  /* 0x000080400000791a */ /* 0x000fe80000000000 */
.L_x_120:
[----:B------:R-:W-:Y:S05]  /*6e90*/  BSYNC.RECONVERGENT B0 ;  /* 0x0000000000007941 */ /* 0x000fea0003800200 */
.L_x_119:
[----:B------:R-:W-:Y:S01]  /*6ea0*/  BAR.SYNC.DEFER_BLOCKING 0x1, 0x80 ;  /* 0x0042000000007b1d */ /* 0x000fe20000010000 */
[----:B------:R-:W-:Y:S01]  /*6eb0*/  ISETP.NE.AND P1, PT, R74, RZ, PT ;  /* 0x000000ff4a00720c */ /* 0x000fe20003f25270 */
[----:B------:R-:W-:Y:S01]  /*6ec0*/  UISETP.NE.AND UP0, UPT, UR50, URZ, UPT ;  /* 0x000000ff3200728c */ /* 0x000fe2000bf05270 */
[----:B------:R-:W-:Y:S11]  /*6ed0*/  LEA R2, R46, UR48, 0x3 ;  /* 0x000000302e027c11 */ /* 0x000ff6000f8e18ff */
[----:B------:R-:W-:Y:S01]  /*6ee0*/  @P1 SHF.L.U32 R3, R45, 0x1f, RZ ;  /* 0x0000001f2d031819 */ /* 0x000fe200000006ff */
[----:B------:R-:W-:Y:S06]  /*6ef0*/  BRA.U !UP0, `(.L_x_121) ;  /* 0x0000000108247547 */ /* 0x000fec000b800000 */
[----:B------:R-:W-:Y:S01]  /*6f00*/  IMAD.U32 R4, RZ, RZ, UR49 ;  /* 0x00000031ff047e24 */ /* 0x000fe2000f8e00ff */
[----:B-1----:R-:W-:Y:S01]  /*6f10*/  MOV R0, UR37 ;  /* 0x0000002500007c02 */ /* 0x002fe20008000f00 */
[----:B------:R-:W-:Y:S03]  /*6f20*/  UIADD3 UR49, UPT, UPT, UR49, 0x1, URZ ;  /* 0x0000000131317890 */ /* 0x000fe6000fffe0ff */
[----:B------:R-:W-:Y:S01]  /*6f30*/  @P1 LEA R4, R4, UR48, 0x3 ;  /* 0x0000003004041c11 */ /* 0x000fe2000f8e18ff */
[----:B------:R-:W-:Y:S04]  /*6f40*/  UISETP.NE.AND UP0, UPT, UR49, 0x3, UPT ;  /* 0x000000033100788c */ /* 0x000fe8000bf05270 */
[----:B------:R-:W-:Y:S01]  /*6f50*/  @P1 VIADD R4, R4, 0x1b8 ;  /* 0x000001b804041836 */ /* 0x000fe20000000000 */
[----:B------:R-:W-:Y:S04]  /*6f60*/  USEL UR49, UR49, URZ, UP0 ;  /* 0x000000ff31317287 */ /* 0x000fe80008000000 */
[----:B------:R-:W-:Y:S04]  /*6f70*/  @P1 PRMT R0, R0, 0x654, R4 ;  /* 0x0000065400001816 */ /* 0x000fe80000000004 */
[----:B------:R2:W-:Y:S04]  /*6f80*/  @P1 SYNCS.ARRIVE.TRANS64.RED.A1T0 RZ, [R0+URZ], RZ ;  /* 0x000000ff00ff19a7 */ /* 0x0005e800081004ff */
.L_x_121:
[----:B------:R-:W3:Y:S01]  /*6f90*/  @P1 SYNCS.PHASECHK.TRANS64.TRYWAIT P0, [R2+URZ+0x1a0], R3 ;  /* 0x0001a003020015a7 */ /* 0x000ee200080011ff */
[----:B------:R-:W-:Y:S01]  /*6fa0*/  BSSY B1, `(.L_x_122) ;  /* 0x0000013000017945 */ /* 0x000fe20003800000 */
[----:B---3--:R-:W-:Y:S03]  /*6fb0*/  @P1 SEL R47, RZ, 0x1, !P0 ;  /* 0x00000001ff2f1807 */ /* 0x008fe60004000000 */
[----:B------:R-:W-:Y:S05]  /*6fc0*/  @!P1 BRA `(.L_x_123) ;  /* 0x0000000000409947 */ /* 0x000fea0003800000 */
[----:B------:R-:W-:Y:S01]  /*6fd0*/  ISETP.NE.AND P1, PT, R76, RZ, PT ;  /* 0x000000ff4c00720c */ /* 0x000fe20003f25270 */
[----:B------:R-:W-:Y:S01]  /*6fe0*/  BSSY B0, `(.L_x_124) ;  /* 0x0000009000007945 */ /* 0x000fe20003800000 */
[----:B------:R-:W-:Y:S11]  /*6ff0*/  ISETP.NE.AND P0, PT, R47, RZ, PT ;  /* 0x000000ff2f00720c */ /* 0x000ff60003f05270 */
[----:B------:R-:W-:Y:S05]  /*7000*/  @P1 IMAD R3, R46, 0x800, R64 ;  /* 0x000008002e031824 */ /* 0x000fea00078e0240 */
[----:B------:R-:W-:Y:S05]  /*7010*/  @P1 LEA R3, R3, UR48, 0x1 ;  /* 0x0000003003031c11 */ /* 0x000fea000f8e08ff */
[----:B-12---:R-:W-:Y:S01]  /*7020*/  @P1 IMAD.IADD R0, R75, 0x1, R3 ;  /* 0x000000014b001824 */ /* 0x006fe200078e0203 */
[----:B------:R-:W-:Y:S06]  /*7030*/  @P0 BRA `(.L_x_125) ;  /* 0x00000000000c0947 */ /* 0x000fec0003800000 */
[----:B------:R-:W-:Y:S04]  /*7040*/  SHF.L.U32 R45, R45, 0x1f, RZ ;  /* 0x0000001f2d2d7819 */ /* 0x000fe800000006ff */
[----:B------:R-:W1:Y:S02]  /*7050*/  SYNCS.PHASECHK.TRANS64.TRYWAIT P0, [R2+URZ+0x1a0], R45 ;  /* 0x0001a02d020075a7 */ /* 0x000e6400080011ff */
[----:B-1----:R-:W-:Y:S05]  /*7060*/  @!P0 BRA `(.L_x_126) ;  /* 0x0000001c004c8947 */ /* 0x002fea0003800000 */
.L_x_125:
[----:B------:R-:W-:Y:S05]  /*7070*/  BSYNC B0 ;  /* 0x0000000000007941 */ /* 0x000fea0003800000 */
.L_x_124:
[----:B------:R-:W-:Y:S11]  /*7080*/  ISETP.NE.AND P0, PT, R76, RZ, PT ;  /* 0x000000ff4c00720c */ /* 0x000ff60003f05270 */
[----:B------:R-:W-:Y:S02]  /*7090*/  @!UPT UIADD3 URZ, UPT, UPT, URZ, URZ, URZ ;  /* 0x000000fffffff290 */ /* 0x000fe4000fffe0ff */
[----:B------:R-:W-:Y:S05]  /*70a0*/  @P0 WARPSYNC.ALL ;  /* 0x0000000000000948 */ /* 0x000fea0003800000 */
[----:B------:R3:W4:Y:S04]  /*70b0*/  @P0 LDSM.16.M88.4 R40, [R3+0x400] ;  /* 0x000400000328083b */ /* 0x0007280000000200 */
[----:B------:R3:W2:Y:S02]  /*70c0*/  @P0 LDSM.16.M88.4 R48, [R0+0x400] ;  /* 0x000400000030083b */ /* 0x0006a40000000200 */
.L_x_123:
[----:B------:R-:W-:Y:S05]  /*70d0*/  BSYNC B1 ;  /* 0x0000000000017941 */ /* 0x000fea0003800000 */
.L_x_122:
[----:B-123--:R-:W-:Y:S05]  /*70e0*/  VIADD R0, R34, 0x20 ;  /* 0x0000002022007836 */ /* 0x00efea0000000000 */
[----:B------:R-:W-:Y:S04]  /*70f0*/  SHF.R.U32.HI R0, RZ, 0x15, R0 ;  /* 0x00000015ff007819 */ /* 0x000fe80000011600 */
[----:B------:R-:W-:Y:S11]  /*7100*/  LOP3.LUT P0, RZ, R0, 0x3, R65, 0x48, !PT ;  /* 0x0000000300ff7812 */ /* 0x000ff60007804841 */
[----:B------:R-:W-:Y:S02]  /*7110*/  @!UPT UIADD3 URZ, UPT, UPT, URZ, URZ, URZ ;  /* 0x000000fffffff290 */ /* 0x000fe4000fffe0ff */
[----:B------:R-:W-:Y:S05]  /*7120*/  @!P0 BRA `(.L_x_127) ;  /* 0x0000000000408947 */ /* 0x000fea0003800000 */
[----:B------:R-:W1:Y:S01]  /*7130*/  LDCU.64 UR8, c[0x4][0x70] ;  /* 0x01000e00ff0877ac */ /* 0x000e620008000a00 */
[----:B------:R-:W-:Y:S01]  /*7140*/  MOV R3, 0x0 ;  /* 0x0000000000037802 */ /* 0x000fe20000000f00 */
[----:B------:R-:W-:Y:S02]  /*7150*/  HFMA2 R12, -RZ, RZ, 0, 5.9604644775390625e-08 ;  /* 0x00000001ff0c7431 */ /* 0x000fe400000001ff */
[----:B------:R-:W-:Y:S02]  /*7160*/  IMAD.MOV.U32 R8, RZ, RZ, 0x192 ;  /* 0x00000192ff087424 */ /* 0x000fe400078e00ff */
[----:B------:R-:W-:Y:S01]  /*7170*/  IMAD.MOV.U32 R13, RZ, RZ, RZ ;  /* 0x000000ffff0d7224 */ /* 0x000fe200078e00ff */
[----:B------:R-:W2:Y:S01]  /*7180*/  LDCU.64 UR6, c[0x4][0x78] ;  /* 0x01000f00ff0677ac */ /* 0x000ea20008000a00 */
[----:B------:R-:W3:Y:S01]  /*7190*/  LDC.64 R2, c[0x4][R3] ;  /* 0x0100000003027b82 */ /* 0x000ee20000000a00 */
[----:B------:R-:W5:Y:S01]  /*71a0*/  LDCU.64 UR4, c[0x4][0x10] ;  /* 0x01000200ff0477ac */ /* 0x000f620008000a00 */
[----:B-1----:R-:W-:Y:S01]  /*71b0*/  MOV R5, UR9 ;  /* 0x0000000900057c02 */ /* 0x002fe20008000f00 */
[----:B------:R-:W-:Y:S01]  /*71c0*/  IMAD.U32 R4, RZ, RZ, UR8 ;  /* 0x00000008ff047e24 */ /* 0x000fe2000f8e00ff */
[----:B--2---:R-:W-:Y:S01]  /*71d0*/  MOV R7, UR7 ;  /* 0x0000000700077c02 */ /* 0x004fe20008000f00 */
[----:B------:R-:W-:Y:S01]  /*71e0*/  IMAD.U32 R6, RZ, RZ, UR6 ;  /* 0x00000006ff067e24 */ /* 0x000fe2000f8e00ff */
[----:B-----5:R-:W-:Y:S01]  /*71f0*/  MOV R11, UR5 ;  /* 0x00000005000b7c02 */ /* 0x020fe20008000f00 */
[----:B------:R-:W-:Y:S02]  /*7200*/  IMAD.U32 R10, RZ, RZ, UR4 ;  /* 0x00000004ff0a7e24 */ /* 0x000fe4000f8e00ff */
[----:B------:R-:W-:Y:S07]  /*7210*/  LEPC R20, `(.L_x_127) ;  /* 0x000000001014794e */ /* 0x000fee0000000000 */
[----:B---34-:R-:W-:Y:S05]  /*7220*/  CALL.ABS.NOINC R2 ;  /* 0x0000000002007343 */ /* 0x018fea0003c00000 */
.L_x_127:
[----:B------:R-:W-:Y:S01]  /*7230*/  ISETP.NE.AND P0, PT, R70, RZ, PT ;  /* 0x000000ff4600720c */ /* 0x000fe20003f05270 */
[----:B------:R-:W-:Y:S05]  /*7240*/  WARPSYNC.ALL ;  /* 0x0000000000007948 */ /* 0x000fea0003800000 */
[----:B------:R-:W-:Y:S01]  /*7250*/  R2UR UR4, R34 ;  /* 0x00000000220472ca */ /* 0x000fe200000e0000 */
[--C-:B----4-:R-:W-:Y:S01]  /*7260*/  HADD2.F32 R20, -RZ, R40.reuse.H0_H0 ;  /* 0x20000028ff147230 */ /* 0x110fe20000004100 */
[----:B------:R-:W-:Y:S01]  /*7270*/  R2UR UR5, R44 ;  /* 0x000000002c0572ca */ /* 0x000fe200000e0000 */
[----:B------:R-:W-:Y:S01]  /*7280*/  HADD2.F32 R21, -RZ, R40.H1_H1 ;  /* 0x30000028ff157230 */ /* 0x000fe20000004100 */
[----:B------:R-:W-:Y:S01]  /*7290*/  BSSY.RECONVERGENT B0, `(.L_x_128) ;  /* 0x0000053000007945 */ /* 0x000fe20003800200 */
[--C-:B------:R-:W-:Y:S02]  /*72a0*/  HADD2.F32 R34, -RZ, R41.reuse.H0_H0 ;  /* 0x20000029ff227230 */ /* 0x100fe40000004100 */
[----:B------:R-:W-:Y:S02]  /*72b0*/  HADD2.F32 R36, -RZ, R41.H1_H1 ;  /* 0x30000029ff247230 */ /* 0x000fe40000004100 */
[--C-:B------:R-:W-:Y:S02]  /*72c0*/  HADD2.F32 R37, -RZ, R42.reuse.H0_H0 ;  /* 0x2000002aff257230 */ /* 0x100fe40000004100 */
[----:B------:R-:W-:Y:S02]  /*72d0*/  HADD2.F32 R38, -RZ, R42.H1_H1 ;  /* 0x3000002aff267230 */ /* 0x000fe40000004100 */
[----:B------:R-:W1:Y:S01]  /*72e0*/  LDTM.16dp256bit.x4 R4, tmem[UR4+0x20] ;  /* 0x00002004000479ee */ /* 0x000e620008120000 */
[----:B------:R-:W-:Y:S01]  /*72f0*/  NOP ;  /* 0x0000000000007918 */ /* 0x000fe20000000000 */
[----:B------:R-:W-:Y:S01]  /*7300*/  UIADD3 UR5, UPT, UPT, UR5, 0x220, URZ ;  /* 0x0000022005057890 */ /* 0x000fe2000fffe0ff */
[--C-:B------:R-:W-:Y:S02]  /*7310*/  HADD2.F32 R39, -RZ, R43.reuse.H0_H0 ;  /* 0x2000002bff277230 */ /* 0x100fe40000004100 */
[----:B------:R-:W-:Y:S01]  /*7320*/  HADD2.F32 R40, -RZ, R43.H1_H1 ;  /* 0x3000002bff287230 */ /* 0x000fe20000004100 */
[----:B------:R-:W-:Y:S01]  /*7330*/  UPRMT UR5, UR37, 0x654, UR5 ;  /* 0x0000065425057896 */ /* 0x000fe20008000005 */
[--C-:B------:R-:W-:Y:S02]  /*7340*/  HADD2.F32 R41, -RZ, R48.reuse.H0_H0 ;  /* 0x20000030ff297230 */ /* 0x100fe40000004100 */
[----:B------:R-:W-:Y:S02]  /*7350*/  HADD2.F32 R42, -RZ, R48.H1_H1 ;  /* 0x30000030ff2a7230 */ /* 0x000fe40000004100 */
[--C-:B------:R-:W-:Y:S02]  /*7360*/  HADD2.F32 R43, -RZ, R49.reuse.H0_H0 ;  /* 0x20000031ff2b7230 */ /* 0x100fe40000004100 */
[----:B------:R-:W-:Y:S02]  /*7370*/  HADD2.F32 R44, -RZ, R49.H1_H1 ;  /* 0x30000031ff2c7230 */ /* 0x000fe40000004100 */
[----:B-1----:R-:W-:Y:S01]  /*7380*/  SYNCS.ARRIVE.TRANS64.RED.A1T0 RZ, [UR5], RZ ;  /* 0x000000ffffff79a7 */ /* 0x002fe20008100405 */
[--C-:B------:R-:W-:Y:S02]  /*7390*/  HADD2.F32 R45, -RZ, R50.reuse.H0_H0 ;  /* 0x20000032ff2d7230 */ /* 0x100fe40000004100 */
[----:B------:R-:W-:Y:S02]  /*73a0*/  HADD2.F32 R46, -RZ, R50.H1_H1 ;  /* 0x30000032ff2e7230 */ /* 0x000fe40000004100 */
[--C-:B------:R-:W-:Y:S02]  /*73b0*/  HADD2.F32 R47, -RZ, R51.reuse.H0_H0 ;  /* 0x20000033ff2f7230 */ /* 0x100fe40000004100 */
[----:B------:R-:W-:Y:S02]  /*73c0*/  HADD2.F32 R48, -RZ, R51.H1_H1 ;  /* 0x30000033ff307230 */ /* 0x000fe40000004100 */
[C---:B------:R-:W-:Y:S01]  /*73d0*/  FMUL R4, R33.reuse, R4 ;  /* 0x0000000421047220 */ /* 0x040fe20000400000 */
[C---:B------:R-:W-:Y:S01]  /*73e0*/  FMUL R5, R33.reuse, R5 ;  /* 0x0000000521057220 */ /* 0x040fe20000400000 */
[C---:B------:R-:W-:Y:S01]  /*73f0*/  FMUL R6, R33.reuse, R6 ;  /* 0x0000000621067220 */ /* 0x040fe20000400000 */
[----:B------:R-:W-:Y:S01]  /*7400*/  FMUL R7, R33, R7 ;  /* 0x0000000721077220 */ /* 0x000fe20000400000 */
[C---:B------:R-:W-:Y:S01]  /*7410*/  FFMA R4, R35.reuse, R20, R4 ;  /* 0x0000001423047223 */ /* 0x040fe20000000004 */
[C---:B------:R-:W-:Y:S01]  /*7420*/  FFMA R5, R35.reuse, R21, R5 ;  /* 0x0000001523057223 */ /* 0x040fe20000000005 */
[C---:B------:R-:W-:Y:S01]  /*7430*/  FFMA R6, R35.reuse, R34, R6 ;  /* 0x0000002223067223 */ /* 0x040fe20000000006 */
[----:B------:R-:W-:Y:S01]  /*7440*/  FFMA R7, R35, R36, R7 ;  /* 0x0000002423077223 */ /* 0x000fe20000000007 */
[C---:B------:R-:W-:Y:S01]  /*7450*/  FMUL R8, R33.reuse, R8 ;  /* 0x0000000821087220 */ /* 0x040fe20000400000 */
[----:B------:R-:W-:Y:S01]  /*7460*/  FMUL R9, R33, R9 ;  /* 0x0000000921097220 */ /* 0x000fe20000400000 */
[----:B------:R-:W-:Y:S01]  /*7470*/  F2FP.F16.F32.PACK_AB R4, R5, R4 ;  /* 0x000000040504723e */ /* 0x000fe200000000ff */
[----:B------:R-:W-:Y:S01]  /*7480*/  FMUL R10, R33, R10 ;  /* 0x0000000a210a7220 */ /* 0x000fe20000400000 */
[----:B------:R-:W-:Y:S01]  /*7490*/  F2FP.F16.F32.PACK_AB R5, R7, R6 ;  /* 0x000000060705723e */ /* 0x000fe200000000ff */
[C---:B------:R-:W-:Y:S01]  /*74a0*/  FFMA R8, R35.reuse, R37, R8 ;  /* 0x0000002523087223 */ /* 0x040fe20000000008 */
[----:B------:R-:W-:Y:S01]  /*74b0*/  FFMA R9, R35, R38, R9 ;  /* 0x0000002623097223 */ /* 0x000fe20000000009 */
[C---:B------:R-:W-:Y:S01]  /*74c0*/  FMUL R11, R33.reuse, R11 ;  /* 0x0000000b210b7220 */ /* 0x040fe20000400000 */
[C---:B------:R-:W-:Y:S01]  /*74d0*/  FMUL R0, R33.reuse, R12 ;  /* 0x0000000c21007220 */ /* 0x040fe20000400000 */
[----:B------:R-:W-:Y:S01]  /*74e0*/  FMUL R2, R33, R13 ;  /* 0x0000000d21027220 */ /* 0x000fe20000400000 */
[----:B------:R-:W-:Y:S01]  /*74f0*/  FFMA R10, R35, R39, R10 ;  /* 0x00000027230a7223 */ /* 0x000fe2000000000a */
[----:B------:R-:W-:Y:S01]  /*7500*/  FMUL R3, R33, R14 ;  /* 0x0000000e21037220 */ /* 0x000fe20000400000 */
[----:B------:R-:W-:Y:S01]  /*7510*/  F2FP.F16.F32.PACK_AB R6, R9, R8 ;  /* 0x000000080906723e */ /* 0x000fe200000000ff */
[----:B------:R-:W-:Y:S01]  /*7520*/  FFMA R11, R35, R40, R11 ;  /* 0x00000028230b7223 */ /* 0x000fe2000000000b */
[C---:B------:R-:W-:Y:S01]  /*7530*/  FMUL R15, R33.reuse, R15 ;  /* 0x0000000f210f7220 */ /* 0x040fe20000400000 */
[----:B------:R-:W-:Y:S01]  /*7540*/  FMUL R12, R33, R16 ;  /* 0x00000010210c7220 */ /* 0x000fe20000400000 */
[----:B------:R-:W-:Y:S01]  /*7550*/  FFMA R0, R35, R41, R0 ;  /* 0x0000002923007223 */ /* 0x000fe20000000000 */
[----:B------:R-:W-:Y:S01]  /*7560*/  MOV R8, UR43 ;  /* 0x0000002b00087c02 */ /* 0x000fe20008000f00 */
[----:B------:R-:W-:Y:S01]  /*7570*/  FMUL R13, R33, R17 ;  /* 0x00000011210d7220 */ /* 0x000fe20000400000 */
[----:B------:R-:W-:Y:S01]  /*7580*/  FFMA R2, R35, R42, R2 ;  /* 0x0000002a23027223 */ /* 0x000fe20000000002 */
[----:B------:R-:W-:Y:S01]  /*7590*/  FMUL R14, R33, R18 ;  /* 0x00000012210e7220 */ /* 0x000fe20000400000 */
[C---:B------:R-:W-:Y:S01]  /*75a0*/  FFMA R3, R35.reuse, R43, R3 ;  /* 0x0000002b23037223 */ /* 0x040fe20000000003 */
[----:B------:R-:W-:Y:S01]  /*75b0*/  FFMA R15, R35, R44, R15 ;  /* 0x0000002c230f7223 */ /* 0x000fe2000000000f */
[----:B------:R-:W-:Y:S01]  /*75c0*/  FMUL R19, R33, R19 ;  /* 0x0000001321137220 */ /* 0x000fe20000400000 */
[C---:B------:R-:W-:Y:S01]  /*75d0*/  FFMA R12, R35.reuse, R45, R12 ;  /* 0x0000002d230c7223 */ /* 0x040fe2000000000c */
        /* <DEDUP_REMOVED lines=23> */
[----:B------:R-:W-:Y:S02]  /*7750*/  UIADD3 UR5, UPT, UPT, UR41, 0x20, URZ ;  /* 0x0000002029057890 */ /* 0x000fe4000fffe0ff */
[----:B------:R-:W-:Y:S02]  /*7760*/  UIADD3 UR4, UPT, UPT, UR10, 0x400, URZ ;  /* 0x000004000a047890 */ /* 0x000fe4000fffe0ff */
[----:B------:R-:W-:Y:S01]  /*7770*/  UIADD3.X UR9, UPT, UPT, URZ, UR55, URZ, UP0, !UPT ;  /* 0x00000037ff097290 */ /* 0x000fe200087fe4ff */
[----:B------:R-:W-:Y:S01]  /*7780*/  UMOV UR6, UR42 ;  /* 0x0000002a00067c82 */ /* 0x000fe20008000000 */
[----:B------:R-:W-:Y:S07]  /*7790*/  UMOV UR7, UR36 ;  /* 0x0000002400077c82 */ /* 0x000fee0008000000 */
[----:B------:R2:W-:Y:S02]  /*77a0*/  UTMASTG.3D [UR4], [UR8] ;  /* 0x00000004080073b5 */ /* 0x0005e40008010000 */
[----:B--2---:R0:W-:Y:S02]  /*77b0*/  UTMACMDFLUSH ;  /* 0x00000000000079b7 */ /* 0x0041e40000000000 */
.L_x_129:
[----:B------:R-:W-:Y:S05]  /*77c0*/  BSYNC.RECONVERGENT B0 ;  /* 0x0000000000007941 */ /* 0x000fea0003800200 */
.L_x_128:
[----:B------:R-:W-:Y:S01]  /*77d0*/  UIADD3 UR43, UPT, UPT, UR43, 0x1, URZ ;  /* 0x000000012b2b7890 */ /* 0x000fe2000fffe0ff */
[----:B------:R-:W-:Y:S03]  /*77e0*/  BSSY.RECONVERGENT B0, `(.L_x_130) ;  /* 0x0000008000007945 */ /* 0x000fe60003800200 */
[----:B------:R-:W-:Y:S04]  /*77f0*/  UISETP.NE.AND UP0, UPT, UR43, 0x3, UPT ;  /* 0x000000032b00788c */ /* 0x000fe8000bf05270 */
[----:B------:R-:W-:Y:S02]  /*7800*/  UISETP.EQ.XOR UP1, UPT, UR40, 0x3, !UP0 ;  /* 0x000000032800788c */ /* 0x000fe4000c722a70 */
[----:B------:R-:W-:Y:S02]  /*7810*/  USEL UR56, UR43, URZ, UP0 ;  /* 0x000000ff2b387287 */ /* 0x000fe40008000000 */
[----:B------:R-:W-:Y:S04]  /*7820*/  USEL UR4, URZ, 0x1, !UP1 ;  /* 0x00000001ff047887 */ /* 0x000fe8000c800000 */
[----:B------:R-:W-:Y:S01]  /*7830*/  ULOP3.LUT UR51, UR51, UR4, URZ, 0x3c, !UPT ;  /* 0x0000000433337292 */ /* 0x000fe2000f8e3cff */
[----:B------:R-:W-:Y:S11]  /*7840*/  @P0 BRA `(.L_x_131) ;  /* 0x0000000000040947 */ /* 0x000ff60003800000 */
[----:B------:R-:W-:Y:S04]  /*7850*/  DEPBAR.LE SB0, 0x1 ;  /* 0x000080400000791a */ /* 0x000fe80000000000 */
.L_x_131:
[----:B------:R-:W-:Y:S05]  /*7860*/  BSYNC.RECONVERGENT B0 ;  /* 0x0000000000007941 */ /* 0x000fea0003800200 */
.L_x_130:
[----:B------:R-:W-:Y:S01]  /*7870*/  BAR.SYNC.DEFER_BLOCKING 0x1, 0x80 ;  /* 0x0042000000007b1d */ /* 0x000fe20000010000 */
[----:B------:R-:W-:Y:S01]  /*7880*/  UISETP.NE.AND UP0, UPT, UR50, -0x2, UPT ;  /* 0xfffffffe3200788c */ /* 0x000fe2000bf05270 */
[----:B------:R-:W-:Y:S08]  /*7890*/  IADD3 R31, PT, PT, R31, 0x1, RZ ;  /* 0x000000011f1f7810 */ /* 0x000ff00007ffe0ff */
[----:B------:R-:W-:Y:S05]  /*78a0*/  BRA.U !UP0, `(.L_x_132) ;  /* 0x0000000108287547 */ /* 0x000fea000b800000 */
[----:B------:R-:W-:Y:S01]  /*78b0*/  ISETP.NE.AND P0, PT, R74, RZ, PT ;  /* 0x000000ff4a00720c */ /* 0x000fe20003f05270 */
[----:B------:R-:W-:Y:S01]  /*78c0*/  IMAD.U32 R2, RZ, RZ, UR49 ;  /* 0x00000031ff027e24 */ /* 0x000fe2000f8e00ff */
[----:B------:R-:W-:Y:S01]  /*78d0*/  UIADD3 UR49, UPT, UPT, UR49, 0x1, URZ ;  /* 0x0000000131317890 */ /* 0x000fe2000fffe0ff */
[----:B------:R-:W-:Y:S03]  /*78e0*/  IMAD.U32 R0, RZ, RZ, UR37 ;  /* 0x00000025ff007e24 */ /* 0x000fe6000f8e00ff */
[----:B------:R-:W-:Y:S04]  /*78f0*/  UISETP.NE.AND UP0, UPT, UR49, 0x3, UPT ;  /* 0x000000033100788c */ /* 0x000fe8000bf05270 */
[----:B------:R-:W-:Y:S03]  /*7900*/  USEL UR49, UR49, URZ, UP0 ;  /* 0x000000ff31317287 */ /* 0x000fe60008000000 */
[----:B------:R-:W-:Y:S05]  /*7910*/  @P0 LEA R2, R2, UR48, 0x3 ;  /* 0x0000003002020c11 */ /* 0x000fea000f8e18ff */
[----:B------:R-:W-:Y:S05]  /*7920*/  @P0 VIADD R2, R2, 0x1b8 ;  /* 0x000001b802020836 */ /* 0x000fea0000000000 */
[----:B------:R-:W-:Y:S04]  /*7930*/  @P0 PRMT R0, R0, 0x654, R2 ;  /* 0x0000065400000816 */ /* 0x000fe80000000002 */
[----:B------:R2:W-:Y:S03]  /*7940*/  @P0 SYNCS.ARRIVE.TRANS64.RED.A1T0 RZ, [R0+URZ], RZ ;  /* 0x000000ff00ff09a7 */ /* 0x0005e600081004ff */
.L_x_132:
[----:B------:R-:W-:Y:S01]  /*7950*/  ISETP.NE.AND P2, PT, R71, RZ, PT ;  /* 0x000000ff4700720c */ /* 0x000fe20003f45270 */
[----:B------:R-:W-:Y:S01]  /*7960*/  UIADD3 UR50, UPT, UPT, UR50, 0x2, URZ ;  /* 0x0000000232327890 */ /* 0x000fe2000fffe0ff */
[----:B------:R-:W-:Y:S01]  /*7970*/  ISETP.NE.AND P0, PT, R73, 0x2, PT ;  /* 0x000000024900780c */ /* 0x000fe20003f05270 */
[----:B------:R-:W-:Y:S01]  /*7980*/  IMAD.IADD R20, R29, 0x1, R58 ;  /* 0x000000011d147824 */ /* 0x000fe200078e023a */
[----:B------:R-:W-:Y:S01]  /*7990*/  ISETP.NE.AND P1, PT, R31, 0x4, PT ;  /* 0x000000041f00780c */ /* 0x000fe20003f25270 */
[----:B------:R-:W-:Y:S01]  /*79a0*/  IMAD.IADD R21, R30, 0x1, R59 ;  /* 0x000000011e157824 */ /* 0x000fe200078e023b */
[----:B------:R-:W-:Y:S02]  /*79b0*/  SEL R2, RZ, 0x1, P0 ;  /* 0x00000001ff027807 */ /* 0x000fe40000000000 */
[----:B--2---:R-:W-:Y:S02]  /*79c0*/  SEL R0, RZ, 0x1, P1 ;  /* 0x00000001ff007807 */ /* 0x004fe40000800000 */
[----:B------:R-:W-:Y:S02]  /*79d0*/  LOP3.LUT R67, R67, R2, RZ, 0x3c, !PT ;  /* 0x0000000243437212 */ /* 0x000fe400078e3cff */
[----:B------:R-:W-:Y:S02]  /*79e0*/  LOP3.LUT R68, R68, R0, RZ, 0x3c, !PT ;  /* 0x0000000044447212 */ /* 0x000fe400078e3cff */
[----:B------:R-:W-:Y:S02]  /*79f0*/  @P2 R2UR UR36, R66 ;  /* 0x00000000422422ca */ /* 0x000fe400000e0000 */
[----:B------:R-:W-:Y:S02]  /*7a00*/  SEL R73, R73, RZ, P0 ;  /* 0x000000ff49497207 */ /* 0x000fe40000000000 */
[----:B------:R-:W-:Y:S01]  /*7a10*/  SEL R31, R31, RZ, P1 ;  /* 0x000000ff1f1f7207 */ /* 0x000fe20000800000 */
[----:B------:R-:W-:Y:S10]  /*7a20*/  @P2 BRA `(.L_x_133) ;  /* 0xffffffdc00e02947 */ /* 0x000ff4000383ffff */
[----:B------:R-:W-:-:S09]  /*7a30*/  UISETP.NE.AND UP0, UPT, UR53, URZ, UPT ;  /* 0x000000ff3500728c */ /* 0x000fd2000bf05270 */
[----:B------:R-:W-:Y:S05]  /*7a40*/  BRA.U !UP0, `(.L_x_134) ;  /* 0x0000000108487547 */ /* 0x000fea000b800000 */
[----:B------:R-:W2:Y:S02]  /*7a50*/  LDCU.64 UR4, c[0x0][0x890] ;  /* 0x00011200ff0477ac */ /* 0x000ea40008000a00 */
[----:B--2---:R-:W-:-:S04]  /*7a60*/  UISETP.NE.U32.AND UP0, UPT, UR4, URZ, UPT ;  /* 0x000000ff0400728c */ /* 0x004fc8000bf05070 */
[----:B------:R-:W-:-:S09]  /*7a70*/  UISETP.NE.AND.EX UP0, UPT, UR5, URZ, UPT, UP0 ;  /* 0x000000ff0500728c */ /* 0x000fd2000bf05300 */
[----:B------:R-:W-:Y:S05]  /*7a80*/  BRA.U UP0, `(.L_x_135) ;  /* 0x00000001000c7547 */ /* 0x000fea000b800000 */
[----:B------:R-:W-:-:S13]  /*7a90*/  FSETP.NEU.AND P0, PT, R35, RZ, PT ;  /* 0x000000ff2300720b */ /* 0x000fda0003f0d000 */
[----:B------:R-:W-:Y:S05]  /*7aa0*/  @!P0 EXIT ;  /* 0x000000000000894d */ /* 0x000fea0003800000 */
[----:B------:R-:W-:Y:S05]  /*7ab0*/  BRA `(.L_x_134) ;  /* 0x00000000002c7947 */ /* 0x000fea0003800000 */
.L_x_135:
[----:B------:R-:W-:Y:S01]  /*7ac0*/  ISETP.NE.AND P0, PT, R72, RZ, PT ;  /* 0x000000ff4800720c */ /* 0x000fe20003f05270 */
[----:B------:R-:W-:-:S12]  /*7ad0*/  BSSY.RECONVERGENT B0, `(.L_x_134) ;  /* 0x0000009000007945 */ /* 0x000fd80003800200 */
[----:B------:R-:W-:Y:S05]  /*7ae0*/  @P0 BRA `(.L_x_136) ;  /* 0x0000000000140947 */ /* 0x000fea0003800000 */
[----:B------:R-:W2:Y:S02]  /*7af0*/  LDCU.64 UR4, c[0x0][0x888] ;  /* 0x00011100ff0477ac */ /* 0x000ea40008000a00 */
[----:B--2---:R-:W-:-:S04]  /*7b00*/  ISETP.NE.U32.AND P0, PT, RZ, UR4, PT ;  /* 0x00000004ff007c0c */ /* 0x004fc8000bf05070 */
[----:B------:R-:W-:-:S13]  /*7b10*/  ISETP.NE.AND.EX P0, PT, RZ, UR5, PT, P0 ;  /* 0x00000005ff007c0c */ /* 0x000fda000bf05300 */
[----:B------:R-:W-:Y:S05]  /*7b20*/  @!P0 EXIT ;  /* 0x000000000000894d */ /* 0x000fea0003800000 */
[----:B------:R-:W-:Y:S05]  /*7b30*/  BRA `(.L_x_137) ;  /* 0x0000000000087947 */ /* 0x000fea0003800000 */
.L_x_136:
[----:B------:R-:W-:-:S13]  /*7b40*/  FSETP.NEU.AND P0, PT, R35, RZ, PT ;  /* 0x000000ff2300720b */ /* 0x000fda0003f0d000 */
[----:B------:R-:W-:Y:S05]  /*7b50*/  @!P0 EXIT ;  /* 0x000000000000894d */ /* 0x000fea0003800000 */
.L_x_137:
[----:B------:R-:W-:Y:S05]  /*7b60*/  BSYNC.RECONVERGENT B0 ;  /* 0x0000000000007941 */ /* 0x000fea0003800200 */
.L_x_134:
[----:B------:R-:W-:Y:S01]  /*7b70*/  ULEA UR4, UR49, UR48, 0x3 ;  /* 0x0000003031047291 */ /* 0x000fe2000f8e18ff */
[----:B------:R-:W-:-:S04]  /*7b80*/  DEPBAR.LE SB0, 0x0 ;  /* 0x000080000000791a */ /* 0x000fc80000000000 */
[----:B------:R-:W-:-:S04]  /*7b90*/  UIADD3 UR4, UPT, UPT, UR4, 0x1b8, URZ ;  /* 0x000001b804047890 */ /* 0x000fc8000fffe0ff */
[----:B------:R-:W-:-:S09]  /*7ba0*/  UPRMT UR4, UR37, 0x654, UR4 ;  /* 0x0000065425047896 */ /* 0x000fd20008000004 */
[----:B------:R-:W-:Y:S01]  /*7bb0*/  SYNCS.ARRIVE.TRANS64.RED.A1T0 RZ, [UR4], RZ ;  /* 0x000000ffffff79a7 */ /* 0x000fe20008100404 */
[----:B------:R-:W-:Y:S05]  /*7bc0*/  EXIT ;  /* 0x000000000000794d */ /* 0x000fea0003800000 */
.L_x_20:
[----:B--2---:R2:W1:Y:S02]  /*7bd0*/  SYNCS.PHASECHK.TRANS64.TRYWAIT P0, [R2+URZ+0x250], R3 ;  /* 0x00025003020075a7 */ /* 0x00446400080011ff */
[----:B-1----:R-:W-:Y:S05]  /*7be0*/  @!P0 NANOSLEEP.SYNCS 0x989680 ;  /* 0x009896800000895d */ /* 0x002fea0003900000 */
[----:B------:R-:W1:Y:S02]  /*7bf0*/  @!P0 SYNCS.PHASECHK.TRANS64 P0, [R2+URZ+0x250], R3 ;  /* 0x00025003020085a7 */ /* 0x000e6400080010ff */
[----:B-1----:R-:W-:Y:S05]  /*7c00*/  @!P0 BRA `(.L_x_20) ;  /* 0xfffffffc00f08947 */ /* 0x002fea000383ffff */
[----:B------:R-:W-:Y:S05]  /*7c10*/  BRA `(.L_x_138) ;  /* 0xffffff9c00247947 */ /* 0x000fea000383ffff */
.L_x_23:
[----:B-1----:R-:W-:-:S07]  /*7c20*/  MOV R2, UR33 ;  /* 0x0000002100027c02 */ /* 0x002fce0008000f00 */
.L_x_139:
[----:B-1----:R1:W2:Y:S02]  /*7c30*/  SYNCS.PHASECHK.TRANS64.TRYWAIT P0, [R2+URZ+0xd0], R4 ;  /* 0x0000d004020075a7 */ /* 0x0022a400080011ff */
[----:B--2---:R-:W-:Y:S05]  /*7c40*/  @!P0 NANOSLEEP.SYNCS 0x989680 ;  /* 0x009896800000895d */ /* 0x004fea0003900000 */
[----:B------:R-:W2:Y:S02]  /*7c50*/  @!P0 SYNCS.PHASECHK.TRANS64 P0, [R2+URZ+0xd0], R4 ;  /* 0x0000d004020085a7 */ /* 0x000ea400080010ff */
[----:B--2---:R-:W-:Y:S05]  /*7c60*/  @!P0 BRA `(.L_x_139) ;  /* 0xfffffffc00f08947 */ /* 0x004fea000383ffff */
[----:B------:R-:W-:Y:S05]  /*7c70*/  BRA `(.L_x_22) ;  /* 0xffffff9c00747947 */ /* 0x000fea000383ffff */
.L_x_29:
[----:B-1----:R-:W-:-:S07]  /*7c80*/  MOV R2, UR17 ;  /* 0x0000001100027c02 */ /* 0x002fce0008000f00 */
.L_x_140:
[----:B-1----:R1:W2:Y:S02]  /*7c90*/  SYNCS.PHASECHK.TRANS64.TRYWAIT P0, [R2+URZ+0xd0], R4 ;  /* 0x0000d004020075a7 */ /* 0x0022a400080011ff */
[----:B--2---:R-:W-:Y:S05]  /*7ca0*/  @!P0 NANOSLEEP.SYNCS 0x989680 ;  /* 0x009896800000895d */ /* 0x004fea0003900000 */
[----:B------:R-:W2:Y:S02]  /*7cb0*/  @!P0 SYNCS.PHASECHK.TRANS64 P0, [R2+URZ+0xd0], R4 ;  /* 0x0000d004020085a7 */ /* 0x000ea400080010ff */
[----:B--2---:R-:W-:Y:S05]  /*7cc0*/  @!P0 BRA `(.L_x_140) ;  /* 0xfffffffc00f08947 */ /* 0x004fea000383ffff */
[----:B------:R-:W-:Y:S05]  /*7cd0*/  BRA `(.L_x_28) ;  /* 0xffffffa000187947 */ /* 0x000fea000383ffff */
.L_x_33:
[----:B-1----:R1:W2:Y:S02]  /*7ce0*/  SYNCS.PHASECHK.TRANS64.TRYWAIT P0, [R2+URZ+0x1e0], R3 ;  /* 0x0001e003020075a7 */ /* 0x0022a400080011ff */
[----:B--2---:R-:W-:Y:S05]  /*7cf0*/  @!P0 NANOSLEEP.SYNCS 0x989680 ;  /* 0x009896800000895d */ /* 0x004fea0003900000 */
[----:B------:R-:W2:Y:S02]  /*7d00*/  @!P0 SYNCS.PHASECHK.TRANS64 P0, [R2+URZ+0x1e0], R3 ;  /* 0x0001e003020085a7 */ /* 0x000ea400080010ff */
[----:B--2---:R-:W-:Y:S05]  /*7d10*/  @!P0 BRA `(.L_x_33) ;  /* 0xfffffffc00f08947 */ /* 0x004fea000383ffff */
[----:B------:R-:W-:Y:S05]  /*7d20*/  BRA `(.L_x_141) ;  /* 0xffffffa000a47947 */ /* 0x000fea000383ffff */
.L_x_37:
[----:B----4-:R-:W-:-:S07]  /*7d30*/  MOV R0, UR5 ;  /* 0x0000000500007c02 */ /* 0x010fce0008000f00 */
.L_x_142:
[----:B-1----:R1:W2:Y:S02]  /*7d40*/  SYNCS.PHASECHK.TRANS64.TRYWAIT P0, [R0+URZ], R2 ;  /* 0x00000002000075a7 */ /* 0x0022a400080011ff */
[----:B--2---:R-:W-:Y:S05]  /*7d50*/  @!P0 NANOSLEEP.SYNCS 0x989680 ;  /* 0x009896800000895d */ /* 0x004fea0003900000 */
[----:B------:R-:W2:Y:S02]  /*7d60*/  @!P0 SYNCS.PHASECHK.TRANS64 P0, [R0+URZ], R2 ;  /* 0x00000002000085a7 */ /* 0x000ea400080010ff */
[----:B--2---:R-:W-:Y:S05]  /*7d70*/  @!P0 BRA `(.L_x_142) ;  /* 0xfffffffc00f08947 */ /* 0x004fea000383ffff */
[----:B------:R-:W-:Y:S05]  /*7d80*/  BRA `(.L_x_143) ;  /* 0xffffffa800147947 */ /* 0x000fea000383ffff */
.L_x_38:
[----:B----4-:R-:W-:-:S07]  /*7d90*/  MOV R0, UR5 ;  /* 0x0000000500007c02 */ /* 0x010fce0008000f00 */
.L_x_144:
[----:B-1----:R1:W2:Y:S02]  /*7da0*/  SYNCS.PHASECHK.TRANS64.TRYWAIT P0, [R0+URZ], R3 ;  /* 0x00000003000075a7 */ /* 0x0022a400080011ff */
[----:B--2---:R-:W-:Y:S05]  /*7db0*/  @!P0 NANOSLEEP.SYNCS 0x989680 ;  /* 0x009896800000895d */ /* 0x004fea0003900000 */
[----:B------:R-:W2:Y:S02]  /*7dc0*/  @!P0 SYNCS.PHASECHK.TRANS64 P0, [R0+URZ], R3 ;  /* 0x00000003000085a7 */ /* 0x000ea400080010ff */
[----:B--2---:R-:W-:Y:S05]  /*7dd0*/  @!P0 BRA `(.L_x_144) ;  /* 0xfffffffc00f08947 */ /* 0x004fea000383ffff */
[----:B------:R-:W-:Y:S05]  /*7de0*/  BRA `(.L_x_145) ;  /* 0xffffffa800207947 */ /* 0x000fea000383ffff */
.L_x_39:
[----:B----4-:R-:W-:-:S07]  /*7df0*/  MOV R0, UR5 ;  /* 0x0000000500007c02 */ /* 0x010fce0008000f00 */
.L_x_146:
[----:B-1----:R1:W2:Y:S02]  /*7e00*/  SYNCS.PHASECHK.TRANS64.TRYWAIT P0, [R0+URZ], R3 ;  /* 0x00000003000075a7 */ /* 0x0022a400080011ff */
[----:B--2---:R-:W-:Y:S05]  /*7e10*/  @!P0 NANOSLEEP.SYNCS 0x989680 ;  /* 0x009896800000895d */ /* 0x004fea0003900000 */
[----:B------:R-:W2:Y:S02]  /*7e20*/  @!P0 SYNCS.PHASECHK.TRANS64 P0, [R0+URZ], R3 ;  /* 0x00000003000085a7 */ /* 0x000ea400080010ff */
[----:B--2---:R-:W-:Y:S05]  /*7e30*/  @!P0 BRA `(.L_x_146) ;  /* 0xfffffffc00f08947 */ /* 0x004fea000383ffff */
[----:B------:R-:W-:Y:S05]  /*7e40*/  BRA `(.L_x_147) ;  /* 0xffffffa8002c7947 */ /* 0x000fea000383ffff */
.L_x_40:
[----:B----4-:R-:W-:-:S07]  /*7e50*/  MOV R0, UR5 ;  /* 0x0000000500007c02 */ /* 0x010fce0008000f00 */
.L_x_148:
[----:B-1----:R1:W2:Y:S02]  /*7e60*/  SYNCS.PHASECHK.TRANS64.TRYWAIT P0, [R0+URZ], R3 ;  /* 0x00000003000075a7 */ /* 0x0022a400080011ff */
[----:B--2---:R-:W-:Y:S05]  /*7e70*/  @!P0 NANOSLEEP.SYNCS 0x989680 ;  /* 0x009896800000895d */ /* 0x004fea0003900000 */
[----:B------:R-:W2:Y:S02]  /*7e80*/  @!P0 SYNCS.PHASECHK.TRANS64 P0, [R0+URZ], R3 ;  /* 0x00000003000085a7 */ /* 0x000ea400080010ff */
[----:B--2---:R-:W-:Y:S05]  /*7e90*/  @!P0 BRA `(.L_x_148) ;  /* 0xfffffffc00f08947 */ /* 0x004fea000383ffff */
[----:B------:R-:W-:Y:S05]  /*7ea0*/  BRA `(.L_x_149) ;  /* 0xffffffa800387947 */ /* 0x000fea000383ffff */
.L_x_41:
[----:B----4-:R-:W-:-:S07]  /*7eb0*/  MOV R0, UR5 ;  /* 0x0000000500007c02 */ /* 0x010fce0008000f00 */
.L_x_150:
[----:B-1----:R1:W2:Y:S02]  /*7ec0*/  SYNCS.PHASECHK.TRANS64.TRYWAIT P0, [R0+URZ], R3 ;  /* 0x00000003000075a7 */ /* 0x0022a400080011ff */
[----:B--2---:R-:W-:Y:S05]  /*7ed0*/  @!P0 NANOSLEEP.SYNCS 0x989680 ;  /* 0x009896800000895d */ /* 0x004fea0003900000 */
[----:B------:R-:W2:Y:S02]  /*7ee0*/  @!P0 SYNCS.PHASECHK.TRANS64 P0, [R0+URZ], R3 ;  /* 0x00000003000085a7 */ /* 0x000ea400080010ff */
[----:B--2---:R-:W-:Y:S05]  /*7ef0*/  @!P0 BRA `(.L_x_150) ;  /* 0xfffffffc00f08947 */ /* 0x004fea000383ffff */
[----:B------:R-:W-:Y:S05]  /*7f00*/  BRA `(.L_x_151) ;  /* 0xffffffa800447947 */ /* 0x000fea000383ffff */
.L_x_42:
[----:B----4-:R-:W-:-:S07]  /*7f10*/  MOV R0, UR5 ;  /* 0x0000000500007c02 */ /* 0x010fce0008000f00 */
.L_x_152:
[----:B-1----:R1:W2:Y:S02]  /*7f20*/  SYNCS.PHASECHK.TRANS64.TRYWAIT P0, [R0+URZ], R3 ;  /* 0x00000003000075a7 */ /* 0x0022a400080011ff */
[----:B--2---:R-:W-:Y:S05]  /*7f30*/  @!P0 NANOSLEEP.SYNCS 0x989680 ;  /* 0x009896800000895d */ /* 0x004fea0003900000 */
[----:B------:R-:W2:Y:S02]  /*7f40*/  @!P0 SYNCS.PHASECHK.TRANS64 P0, [R0+URZ], R3 ;  /* 0x00000003000085a7 */ /* 0x000ea400080010ff */
[----:B--2---:R-:W-:Y:S05]  /*7f50*/  @!P0 BRA `(.L_x_152) ;  /* 0xfffffffc00f08947 */ /* 0x004fea000383ffff */
[----:B------:R-:W-:Y:S05]  /*7f60*/  BRA `(.L_x_153) ;  /* 0xffffffa800507947 */ /* 0x000fea000383ffff */
.L_x_43:
[----:B----4-:R-:W-:-:S07]  /*7f70*/  MOV R0, UR5 ;  /* 0x0000000500007c02 */ /* 0x010fce0008000f00 */
.L_x_154:
[----:B-1----:R1:W2:Y:S02]  /*7f80*/  SYNCS.PHASECHK.TRANS64.TRYWAIT P0, [R0+URZ], R3 ;  /* 0x00000003000075a7 */ /* 0x0022a400080011ff */
[----:B--2---:R-:W-:Y:S05]  /*7f90*/  @!P0 NANOSLEEP.SYNCS 0x989680 ;  /* 0x009896800000895d */ /* 0x004fea0003900000 */
[----:B------:R-:W2:Y:S02]  /*7fa0*/  @!P0 SYNCS.PHASECHK.TRANS64 P0, [R0+URZ], R3 ;  /* 0x00000003000085a7 */ /* 0x000ea400080010ff */
[----:B--2---:R-:W-:Y:S05]  /*7fb0*/  @!P0 BRA `(.L_x_154) ;  /* 0xfffffffc00f08947 */ /* 0x004fea000383ffff */
[----:B------:R-:W-:Y:S05]  /*7fc0*/  BRA `(.L_x_155) ;  /* 0xffffffa8005c7947 */ /* 0x000fea000383ffff */
.L_x_44:
[----:B----4-:R-:W-:-:S07]  /*7fd0*/  MOV R0, UR5 ;  /* 0x0000000500007c02 */ /* 0x010fce0008000f00 */
.L_x_156:
[----:B-1----:R1:W2:Y:S02]  /*7fe0*/  SYNCS.PHASECHK.TRANS64.TRYWAIT P0, [R0+URZ], R3 ;  /* 0x00000003000075a7 */ /* 0x0022a400080011ff */
[----:B--2---:R-:W-:Y:S05]  /*7ff0*/  @!P0 NANOSLEEP.SYNCS 0x989680 ;  /* 0x009896800000895d */ /* 0x004fea0003900000 */
[----:B------:R-:W2:Y:S02]  /*8000*/  @!P0 SYNCS.PHASECHK.TRANS64 P0, [R0+URZ], R3 ;  /* 0x00000003000085a7 */ /* 0x000ea400080010ff */
[----:B--2---:R-:W-:Y:S05]  /*8010*/  @!P0 BRA `(.L_x_156) ;  /* 0xfffffffc00f08947 */ /* 0x004fea000383ffff */
[----:B------:R-:W-:Y:S05]  /*8020*/  BRA `(.L_x_157) ;  /* 0xffffffa800687947 */ /* 0x000fea000383ffff */
.L_x_45:
[----:B----4-:R-:W-:-:S07]  /*8030*/  MOV R0, UR5 ;  /* 0x0000000500007c02 */ /* 0x010fce0008000f00 */
.L_x_158:
[----:B-1----:R1:W2:Y:S02]  /*8040*/  SYNCS.PHASECHK.TRANS64.TRYWAIT P0, [R0+URZ], R3 ;  /* 0x00000003000075a7 */ /* 0x0022a400080011ff */
[----:B--2---:R-:W-:Y:S05]  /*8050*/  @!P0 NANOSLEEP.SYNCS 0x989680 ;  /* 0x009896800000895d */ /* 0x004fea0003900000 */
[----:B------:R-:W2:Y:S02]  /*8060*/  @!P0 SYNCS.PHASECHK.TRANS64 P0, [R0+URZ], R3 ;  /* 0x00000003000085a7 */ /* 0x000ea400080010ff */
[----:B--2---:R-:W-:Y:S05]  /*8070*/  @!P0 BRA `(.L_x_158) ;  /* 0xfffffffc00f08947 */ /* 0x004fea000383ffff */
[----:B------:R-:W-:Y:S05]  /*8080*/  BRA `(.L_x_159) ;  /* 0xffffffa800747947 */ /* 0x000fea000383ffff */
.L_x_46:
[----:B----4-:R-:W-:-:S07]  /*8090*/  MOV R0, UR5 ;  /* 0x0000000500007c02 */ /* 0x010fce0008000f00 */
.L_x_160:
[----:B-1----:R1:W2:Y:S02]  /*80a0*/  SYNCS.PHASECHK.TRANS64.TRYWAIT P0, [R0+URZ], R3 ;  /* 0x00000003000075a7 */ /* 0x0022a400080011ff */
[----:B--2---:R-:W-:Y:S05]  /*80b0*/  @!P0 NANOSLEEP.SYNCS 0x989680 ;  /* 0x009896800000895d */ /* 0x004fea0003900000 */
[----:B------:R-:W2:Y:S02]  /*80c0*/  @!P0 SYNCS.PHASECHK.TRANS64 P0, [R0+URZ], R3 ;  /* 0x00000003000085a7 */ /* 0x000ea400080010ff */
[----:B--2---:R-:W-:Y:S05]  /*80d0*/  @!P0 BRA `(.L_x_160) ;  /* 0xfffffffc00f08947 */ /* 0x004fea000383ffff */
[----:B------:R-:W-:Y:S05]  /*80e0*/  BRA `(.L_x_161) ;  /* 0xffffffa800807947 */ /* 0x000fea000383ffff */
.L_x_47:
[----:B----4-:R-:W-:-:S07]  /*80f0*/  MOV R0, UR5 ;  /* 0x0000000500007c02 */ /* 0x010fce0008000f00 */
.L_x_162:
[----:B-1----:R1:W2:Y:S02]  /*8100*/  SYNCS.PHASECHK.TRANS64.TRYWAIT P0, [R0+URZ], R3 ;  /* 0x00000003000075a7 */ /* 0x0022a400080011ff */
[----:B--2---:R-:W-:Y:S05]  /*8110*/  @!P0 NANOSLEEP.SYNCS 0x989680 ;  /* 0x009896800000895d */ /* 0x004fea0003900000 */
[----:B------:R-:W2:Y:S02]  /*8120*/  @!P0 SYNCS.PHASECHK.TRANS64 P0, [R0+URZ], R3 ;  /* 0x00000003000085a7 */ /* 0x000ea400080010ff */
[----:B--2---:R-:W-:Y:S05]  /*8130*/  @!P0 BRA `(.L_x_162) ;  /* 0xfffffffc00f08947 */ /* 0x004fea000383ffff */
[----:B------:R-:W-:Y:S05]  /*8140*/  BRA `(.L_x_163) ;  /* 0xffffffa8008c7947 */ /* 0x000fea000383ffff */
.L_x_48:
[----:B----4-:R-:W-:-:S07]  /*8150*/  MOV R0, UR5 ;  /* 0x0000000500007c02 */ /* 0x010fce0008000f00 */
.L_x_164:
[----:B-1----:R1:W2:Y:S02]  /*8160*/  SYNCS.PHASECHK.TRANS64.TRYWAIT P0, [R0+URZ], R3 ;  /* 0x00000003000075a7 */ /* 0x0022a400080011ff */
[----:B--2---:R-:W-:Y:S05]  /*8170*/  @!P0 NANOSLEEP.SYNCS 0x989680 ;  /* 0x009896800000895d */ /* 0x004fea0003900000 */
[----:B------:R-:W2:Y:S02]  /*8180*/  @!P0 SYNCS.PHASECHK.TRANS64 P0, [R0+URZ], R3 ;  /* 0x00000003000085a7 */ /* 0x000ea400080010ff */
[----:B--2---:R-:W-:Y:S05]  /*8190*/  @!P0 BRA `(.L_x_164) ;  /* 0xfffffffc00f08947 */ /* 0x004fea000383ffff */
[----:B------:R-:W-:Y:S05]  /*81a0*/  BRA `(.L_x_165) ;  /* 0xffffffa800987947 */ /* 0x000fea000383ffff */
.L_x_49:
[----:B----4-:R-:W-:-:S07]  /*81b0*/  MOV R0, UR5 ;  /* 0x0000000500007c02 */ /* 0x010fce0008000f00 */
.L_x_166:
[----:B-1----:R1:W2:Y:S02]  /*81c0*/  SYNCS.PHASECHK.TRANS64.TRYWAIT P0, [R0+URZ], R3 ;  /* 0x00000003000075a7 */ /* 0x0022a400080011ff */
[----:B--2---:R-:W-:Y:S05]  /*81d0*/  @!P0 NANOSLEEP.SYNCS 0x989680 ;  /* 0x009896800000895d */ /* 0x004fea0003900000 */
[----:B------:R-:W2:Y:S02]  /*81e0*/  @!P0 SYNCS.PHASECHK.TRANS64 P0, [R0+URZ], R3 ;  /* 0x00000003000085a7 */ /* 0x000ea400080010ff */
[----:B--2---:R-:W-:Y:S05]  /*81f0*/  @!P0 BRA `(.L_x_166) ;  /* 0xfffffffc00f08947 */ /* 0x004fea000383ffff */
[----:B------:R-:W-:Y:S05]  /*8200*/  BRA `(.L_x_167) ;  /* 0xffffffa800a47947 */ /* 0x000fea000383ffff */
.L_x_50:
[----:B----4-:R-:W-:-:S07]  /*8210*/  MOV R0, UR5 ;  /* 0x0000000500007c02 */ /* 0x010fce0008000f00 */
.L_x_168:
[----:B-1----:R1:W2:Y:S02]  /*8220*/  SYNCS.PHASECHK.TRANS64.TRYWAIT P0, [R0+URZ], R3 ;  /* 0x00000003000075a7 */ /* 0x0022a400080011ff */
[----:B--2---:R-:W-:Y:S05]  /*8230*/  @!P0 NANOSLEEP.SYNCS 0x989680 ;  /* 0x009896800000895d */ /* 0x004fea0003900000 */
[----:B------:R-:W2:Y:S02]  /*8240*/  @!P0 SYNCS.PHASECHK.TRANS64 P0, [R0+URZ], R3 ;  /* 0x00000003000085a7 */ /* 0x000ea400080010ff */
[----:B--2---:R-:W-:Y:S05]  /*8250*/  @!P0 BRA `(.L_x_168) ;  /* 0xfffffffc00f08947 */ /* 0x004fea000383ffff */
[----:B------:R-:W-:Y:S05]  /*8260*/  BRA `(.L_x_169) ;  /* 0xffffffa800b07947 */ /* 0x000fea000383ffff */
.L_x_51:
[----:B----4-:R-:W-:-:S07]  /*8270*/  MOV R0, UR5 ;  /* 0x0000000500007c02 */ /* 0x010fce0008000f00 */
.L_x_170:
[----:B-1----:R1:W2:Y:S02]  /*8280*/  SYNCS.PHASECHK.TRANS64.TRYWAIT P0, [R0+URZ], R3 ;  /* 0x00000003000075a7 */ /* 0x0022a400080011ff */
[----:B--2---:R-:W-:Y:S05]  /*8290*/  @!P0 NANOSLEEP.SYNCS 0x989680 ;  /* 0x009896800000895d */ /* 0x004fea0003900000 */
[----:B------:R-:W2:Y:S02]  /*82a0*/  @!P0 SYNCS.PHASECHK.TRANS64 P0, [R0+URZ], R3 ;  /* 0x00000003000085a7 */ /* 0x000ea400080010ff */
[----:B--2---:R-:W-:Y:S05]  /*82b0*/  @!P0 BRA `(.L_x_170) ;  /* 0xfffffffc00f08947 */ /* 0x004fea000383ffff */
[----:B------:R-:W-:Y:S05]  /*82c0*/  BRA `(.L_x_171) ;  /* 0xffffffa800bc7947 */ /* 0x000fea000383ffff */
.L_x_52:
[----:B----4-:R-:W-:-:S07]  /*82d0*/  MOV R0, UR5 ;  /* 0x0000000500007c02 */ /* 0x010fce0008000f00 */
.L_x_172:
[----:B-1----:R1:W2:Y:S02]  /*82e0*/  SYNCS.PHASECHK.TRANS64.TRYWAIT P0, [R0+URZ], R3 ;  /* 0x00000003000075a7 */ /* 0x0022a400080011ff */
[----:B--2---:R-:W-:Y:S05]  /*82f0*/  @!P0 NANOSLEEP.SYNCS 0x989680 ;  /* 0x009896800000895d */ /* 0x004fea0003900000 */
[----:B------:R-:W2:Y:S02]  /*8300*/  @!P0 SYNCS.PHASECHK.TRANS64 P0, [R0+URZ], R3 ;  /* 0x00000003000085a7 */ /* 0x000ea400080010ff */
[----:B--2---:R-:W-:Y:S05]  /*8310*/  @!P0 BRA `(.L_x_172) ;  /* 0xfffffffc00f08947 */ /* 0x004fea000383ffff */
[----:B------:R-:W-:Y:S05]  /*8320*/  BRA `(.L_x_173) ;  /* 0xffffffa800c87947 */ /* 0x000fea000383ffff */
.L_x_53:
[----:B----4-:R-:W-:-:S07]  /*8330*/  MOV R0, UR5 ;  /* 0x0000000500007c02 */ /* 0x010fce0008000f00 */
.L_x_174:
[----:B-1----:R1:W2:Y:S02]  /*8340*/  SYNCS.PHASECHK.TRANS64.TRYWAIT P0, [R0+URZ], R3 ;  /* 0x00000003000075a7 */ /* 0x0022a400080011ff */
[----:B--2---:R-:W-:Y:S05]  /*8350*/  @!P0 NANOSLEEP.SYNCS 0x989680 ;  /* 0x009896800000895d */ /* 0x004fea0003900000 */
[----:B------:R-:W2:Y:S02]  /*8360*/  @!P0 SYNCS.PHASECHK.TRANS64 P0, [R0+URZ], R3 ;  /* 0x00000003000085a7 */ /* 0x000ea400080010ff */
[----:B--2---:R-:W-:Y:S05]  /*8370*/  @!P0 BRA `(.L_x_174) ;  /* 0xfffffffc00f08947 */ /* 0x004fea000383ffff */
[----:B------:R-:W-:Y:S05]  /*8380*/  BRA `(.L_x_175) ;  /* 0xffffffa800d47947 */ /* 0x000fea000383ffff */
.L_x_54:
[----:B----4-:R-:W-:-:S07]  /*8390*/  MOV R0, UR5 ;  /* 0x0000000500007c02 */ /* 0x010fce0008000f00 */
.L_x_176:
[----:B-1----:R1:W2:Y:S02]  /*83a0*/  SYNCS.PHASECHK.TRANS64.TRYWAIT P0, [R0+URZ], R3 ;  /* 0x00000003000075a7 */ /* 0x0022a400080011ff */
[----:B--2---:R-:W-:Y:S05]  /*83b0*/  @!P0 NANOSLEEP.SYNCS 0x989680 ;  /* 0x009896800000895d */ /* 0x004fea0003900000 */
[----:B------:R-:W2:Y:S02]  /*83c0*/  @!P0 SYNCS.PHASECHK.TRANS64 P0, [R0+URZ], R3 ;  /* 0x00000003000085a7 */ /* 0x000ea400080010ff */
[----:B--2---:R-:W-:Y:S05]  /*83d0*/  @!P0 BRA `(.L_x_176) ;  /* 0xfffffffc00f08947 */ /* 0x004fea000383ffff */
[----:B------:R-:W-:Y:S05]  /*83e0*/  BRA `(.L_x_177) ;  /* 0xffffffa800e07947 */ /* 0x000fea000383ffff */
.L_x_55:
[----:B----4-:R-:W-:-:S07]  /*83f0*/  MOV R0, UR5 ;  /* 0x0000000500007c02 */ /* 0x010fce0008000f00 */
.L_x_178:
[----:B-1----:R1:W2:Y:S02]  /*8400*/  SYNCS.PHASECHK.TRANS64.TRYWAIT P0, [R0+URZ], R3 ;  /* 0x00000003000075a7 */ /* 0x0022a400080011ff */
[----:B--2---:R-:W-:Y:S05]  /*8410*/  @!P0 NANOSLEEP.SYNCS 0x989680 ;  /* 0x009896800000895d */ /* 0x004fea0003900000 */
[----:B------:R-:W2:Y:S02]  /*8420*/  @!P0 SYNCS.PHASECHK.TRANS64 P0, [R0+URZ], R3 ;  /* 0x00000003000085a7 */ /* 0x000ea400080010ff */
[----:B--2---:R-:W-:Y:S05]  /*8430*/  @!P0 BRA `(.L_x_178) ;  /* 0xfffffffc00f08947 */ /* 0x004fea000383ffff */
[----:B------:R-:W-:Y:S05]  /*8440*/  BRA `(.L_x_179) ;  /* 0xffffffa800ec7947 */ /* 0x000fea000383ffff */
.L_x_56:
[----:B----4-:R-:W-:-:S07]  /*8450*/  MOV R0, UR5 ;  /* 0x0000000500007c02 */ /* 0x010fce0008000f00 */
.L_x_180:
[----:B-1----:R1:W2:Y:S02]  /*8460*/  SYNCS.PHASECHK.TRANS64.TRYWAIT P0, [R0+URZ], R3 ;  /* 0x00000003000075a7 */ /* 0x0022a400080011ff */
[----:B--2---:R-:W-:Y:S05]  /*8470*/  @!P0 NANOSLEEP.SYNCS 0x989680 ;  /* 0x009896800000895d */ /* 0x004fea0003900000 */
[----:B------:R-:W2:Y:S02]  /*8480*/  @!P0 SYNCS.PHASECHK.TRANS64 P0, [R0+URZ], R3 ;  /* 0x00000003000085a7 */ /* 0x000ea400080010ff */
[----:B--2---:R-:W-:Y:S05]  /*8490*/  @!P0 BRA `(.L_x_180) ;  /* 0xfffffffc00f08947 */ /* 0x004fea000383ffff */
[----:B------:R-:W-:Y:S05]  /*84a0*/  BRA `(.L_x_181) ;  /* 0xffffffa800f87947 */ /* 0x000fea000383ffff */
.L_x_57:
[----:B----4-:R-:W-:-:S07]  /*84b0*/  MOV R0, UR5 ;  /* 0x0000000500007c02 */ /* 0x010fce0008000f00 */
.L_x_182:
[----:B-1----:R1:W2:Y:S02]  /*84c0*/  SYNCS.PHASECHK.TRANS64.TRYWAIT P0, [R0+URZ], R3 ;  /* 0x00000003000075a7 */ /* 0x0022a400080011ff */
[----:B--2---:R-:W-:Y:S05]  /*84d0*/  @!P0 NANOSLEEP.SYNCS 0x989680 ;  /* 0x009896800000895d */ /* 0x004fea0003900000 */
[----:B------:R-:W2:Y:S02]  /*84e0*/  @!P0 SYNCS.PHASECHK.TRANS64 P0, [R0+URZ], R3 ;  /* 0x00000003000085a7 */ /* 0x000ea400080010ff */
[----:B--2---:R-:W-:Y:S05]  /*84f0*/  @!P0 BRA `(.L_x_182) ;  /* 0xfffffffc00f08947 */ /* 0x004fea000383ffff */
[----:B------:R-:W-:Y:S05]  /*8500*/  BRA `(.L_x_183) ;  /* 0xffffffac00047947 */ /* 0x000fea000383ffff */
.L_x_58:
[----:B----4-:R-:W-:-:S07]  /*8510*/  MOV R0, UR5 ;  /* 0x0000000500007c02 */ /* 0x010fce0008000f00 */
.L_x_184:
[----:B-1----:R1:W2:Y:S02]  /*8520*/  SYNCS.PHASECHK.TRANS64.TRYWAIT P0, [R0+URZ], R3 ;  /* 0x00000003000075a7 */ /* 0x0022a400080011ff */
[----:B--2---:R-:W-:Y:S05]  /*8530*/  @!P0 NANOSLEEP.SYNCS 0x989680 ;  /* 0x009896800000895d */ /* 0x004fea0003900000 */
[----:B------:R-:W2:Y:S02]  /*8540*/  @!P0 SYNCS.PHASECHK.TRANS64 P0, [R0+URZ], R3 ;  /* 0x00000003000085a7 */ /* 0x000ea400080010ff */
[----:B--2---:R-:W-:Y:S05]  /*8550*/  @!P0 BRA `(.L_x_184) ;  /* 0xfffffffc00f08947 */ /* 0x004fea000383ffff */
[----:B------:R-:W-:Y:S05]  /*8560*/  BRA `(.L_x_185) ;  /* 0xffffffac00107947 */ /* 0x000fea000383ffff */
.L_x_59:
[----:B----4-:R-:W-:-:S07]  /*8570*/  MOV R0, UR5 ;  /* 0x0000000500007c02 */ /* 0x010fce0008000f00 */
.L_x_186:
[----:B-1----:R1:W2:Y:S02]  /*8580*/  SYNCS.PHASECHK.TRANS64.TRYWAIT P0, [R0+URZ], R3 ;  /* 0x00000003000075a7 */ /* 0x0022a400080011ff */
[----:B--2---:R-:W-:Y:S05]  /*8590*/  @!P0 NANOSLEEP.SYNCS 0x989680 ;  /* 0x009896800000895d */ /* 0x004fea0003900000 */
[----:B------:R-:W2:Y:S02]  /*85a0*/  @!P0 SYNCS.PHASECHK.TRANS64 P0, [R0+URZ], R3 ;  /* 0x00000003000085a7 */ /* 0x000ea400080010ff */
[----:B--2---:R-:W-:Y:S05]  /*85b0*/  @!P0 BRA `(.L_x_186) ;  /* 0xfffffffc00f08947 */ /* 0x004fea000383ffff */
[----:B------:R-:W-:Y:S05]  /*85c0*/  BRA `(.L_x_187) ;  /* 0xffffffac001c7947 */ /* 0x000fea000383ffff */
.L_x_60:
[----:B----4-:R-:W-:-:S07]  /*85d0*/  MOV R0, UR5 ;  /* 0x0000000500007c02 */ /* 0x010fce0008000f00 */
.L_x_188:
[----:B-1----:R1:W2:Y:S02]  /*85e0*/  SYNCS.PHASECHK.TRANS64.TRYWAIT P0, [R0+URZ], R3 ;  /* 0x00000003000075a7 */ /* 0x0022a400080011ff */
[----:B--2---:R-:W-:Y:S05]  /*85f0*/  @!P0 NANOSLEEP.SYNCS 0x989680 ;  /* 0x009896800000895d */ /* 0x004fea0003900000 */
[----:B------:R-:W2:Y:S02]  /*8600*/  @!P0 SYNCS.PHASECHK.TRANS64 P0, [R0+URZ], R3 ;  /* 0x00000003000085a7 */ /* 0x000ea400080010ff */
[----:B--2---:R-:W-:Y:S05]  /*8610*/  @!P0 BRA `(.L_x_188) ;  /* 0xfffffffc00f08947 */ /* 0x004fea000383ffff */
[----:B------:R-:W-:Y:S05]  /*8620*/  BRA `(.L_x_189) ;  /* 0xffffffac00287947 */ /* 0x000fea000383ffff */
.L_x_61:
[----:B----4-:R-:W-:-:S07]  /*8630*/  MOV R0, UR5 ;  /* 0x0000000500007c02 */ /* 0x010fce0008000f00 */
.L_x_190:
[----:B-1----:R1:W2:Y:S02]  /*8640*/  SYNCS.PHASECHK.TRANS64.TRYWAIT P0, [R0+URZ], R3 ;  /* 0x00000003000075a7 */ /* 0x0022a400080011ff */
[----:B--2---:R-:W-:Y:S05]  /*8650*/  @!P0 NANOSLEEP.SYNCS 0x989680 ;  /* 0x009896800000895d */ /* 0x004fea0003900000 */
[----:B------:R-:W2:Y:S02]  /*8660*/  @!P0 SYNCS.PHASECHK.TRANS64 P0, [R0+URZ], R3 ;  /* 0x00000003000085a7 */ /* 0x000ea400080010ff */
[----:B--2---:R-:W-:Y:S05]  /*8670*/  @!P0 BRA `(.L_x_190) ;  /* 0xfffffffc00f08947 */ /* 0x004fea000383ffff */
[----:B------:R-:W-:Y:S05]  /*8680*/  BRA `(.L_x_191) ;  /* 0xffffffac00347947 */ /* 0x000fea000383ffff */
.L_x_64:
[----:B-1----:R1:W2:Y:S02]  /*8690*/  SYNCS.PHASECHK.TRANS64.TRYWAIT P0, [R0+URZ+0x240], R4 ;  /* 0x00024004000075a7 */ /* 0x0022a400080011ff */
[----:B--2---:R-:W-:Y:S05]  /*86a0*/  @!P0 NANOSLEEP.SYNCS 0x989680 ;  /* 0x009896800000895d */ /* 0x004fea0003900000 */
[----:B------:R-:W2:Y:S02]  /*86b0*/  @!P0 SYNCS.PHASECHK.TRANS64 P0, [R0+URZ+0x240], R4 ;  /* 0x00024004000085a7 */ /* 0x000ea400080010ff */
[----:B--2---:R-:W-:Y:S05]  /*86c0*/  @!P0 BRA `(.L_x_64) ;  /* 0xfffffffc00f08947 */ /* 0x004fea000383ffff */
[----:B------:R-:W-:Y:S05]  /*86d0*/  BRA `(.L_x_192) ;  /* 0xffffffac00907947 */ /* 0x000fea000383ffff */
.L_x_65:
[----:B------:R-:W-:-:S07]  /*86e0*/  MOV R0, UR5 ;  /* 0x0000000500007c02 */ /* 0x000fce0008000f00 */
.L_x_193:
[----:B-1----:R1:W2:Y:S02]  /*86f0*/  SYNCS.PHASECHK.TRANS64.TRYWAIT P0, [R0+URZ+0x1f0], R5 ;  /* 0x0001f005000075a7 */ /* 0x0022a400080011ff */
[----:B--2---:R-:W-:Y:S05]  /*8700*/  @!P0 NANOSLEEP.SYNCS 0x989680 ;  /* 0x009896800000895d */ /* 0x004fea0003900000 */
[----:B------:R-:W2:Y:S02]  /*8710*/  @!P0 SYNCS.PHASECHK.TRANS64 P0, [R0+URZ+0x1f0], R5 ;  /* 0x0001f005000085a7 */ /* 0x000ea400080010ff */
[----:B--2---:R-:W-:Y:S05]  /*8720*/  @!P0 BRA `(.L_x_193) ;  /* 0xfffffffc00f08947 */ /* 0x004fea000383ffff */
[----:B------:R-:W-:Y:S05]  /*8730*/  BRA `(.L_x_194) ;  /* 0xffffffac00a07947 */ /* 0x000fea000383ffff */
.L_x_66:
[----:B-1----:R1:W2:Y:S02]  /*8740*/  SYNCS.PHASECHK.TRANS64.TRYWAIT P1, [R0+URZ+0x1e0], R4 ;  /* 0x0001e004000075a7 */ /* 0x0022a400080211ff */
[----:B--2---:R-:W-:Y:S05]  /*8750*/  @!P1 NANOSLEEP.SYNCS 0x989680 ;  /* 0x009896800000995d */ /* 0x004fea0003900000 */
[----:B------:R-:W2:Y:S02]  /*8760*/  @!P1 SYNCS.PHASECHK.TRANS64 P1, [R0+URZ+0x1e0], R4 ;  /* 0x0001e004000095a7 */ /* 0x000ea400080210ff */
[----:B--2---:R-:W-:Y:S05]  /*8770*/  @!P1 BRA `(.L_x_66) ;  /* 0xfffffffc00f09947 */ /* 0x004fea000383ffff */
[----:B------:R-:W-:Y:S05]  /*8780*/  BRA `(.L_x_195) ;  /* 0xffffffac00d07947 */ /* 0x000fea000383ffff */
.L_x_69:
[----:B------:R-:W-:-:S07]  /*8790*/  MOV R0, UR5 ;  /* 0x0000000500007c02 */ /* 0x000fce0008000f00 */
.L_x_196:
[----:B-1----:R1:W2:Y:S02]  /*87a0*/  SYNCS.PHASECHK.TRANS64.TRYWAIT P0, [R0+URZ+0x1f0], R2 ;  /* 0x0001f002000075a7 */ /* 0x0022a400080011ff */
[----:B--2---:R-:W-:Y:S05]  /*87b0*/  @!P0 NANOSLEEP.SYNCS 0x989680 ;  /* 0x009896800000895d */ /* 0x004fea0003900000 */
[----:B------:R-:W2:Y:S02]  /*87c0*/  @!P0 SYNCS.PHASECHK.TRANS64 P0, [R0+URZ+0x1f0], R2 ;  /* 0x0001f002000085a7 */ /* 0x000ea400080010ff */
[----:B--2---:R-:W-:Y:S05]  /*87d0*/  @!P0 BRA `(.L_x_196) ;  /* 0xfffffffc00f08947 */ /* 0x004fea000383ffff */
[----:B------:R-:W-:Y:S05]  /*87e0*/  BRA `(.L_x_68) ;  /* 0xffffffb000247947 */ /* 0x000fea000383ffff */
.L_x_76:
[----:B-1----:R1:W2:Y:S02]  /*87f0*/  SYNCS.PHASECHK.TRANS64.TRYWAIT P1, [R0+URZ+0x1e0], R2 ;  /* 0x0001e002000075a7 */ /* 0x0022a400080211ff */
[----:B--2---:R-:W-:Y:S05]  /*8800*/  @!P1 NANOSLEEP.SYNCS 0x989680 ;  /* 0x009896800000995d */ /* 0x004fea0003900000 */
[----:B------:R-:W2:Y:S02]  /*8810*/  @!P1 SYNCS.PHASECHK.TRANS64 P1, [R0+URZ+0x1e0], R2 ;  /* 0x0001e002000095a7 */ /* 0x000ea400080210ff */
[----:B--2---:R-:W-:Y:S05]  /*8820*/  @!P1 BRA `(.L_x_76) ;  /* 0xfffffffc00f09947 */ /* 0x004fea000383ffff */
[----:B------:R-:W-:Y:S05]  /*8830*/  BRA `(.L_x_197) ;  /* 0xffffffb400847947 */ /* 0x000fea000383ffff */
.L_x_77:
[----:B------:R-:W-:-:S07]  /*8840*/  MOV R2, UR8 ;  /* 0x0000000800027c02 */ /* 0x000fce0008000f00 */
.L_x_198:
[----:B-1----:R1:W2:Y:S02]  /*8850*/  SYNCS.PHASECHK.TRANS64.TRYWAIT P0, [R2+URZ+0x220], R0 ;  /* 0x00022000020075a7 */ /* 0x0022a400080011ff */
[----:B--2---:R-:W-:Y:S05]  /*8860*/  @!P0 NANOSLEEP.SYNCS 0x989680 ;  /* 0x009896800000895d */ /* 0x004fea0003900000 */
[----:B------:R-:W2:Y:S02]  /*8870*/  @!P0 SYNCS.PHASECHK.TRANS64 P0, [R2+URZ+0x220], R0 ;  /* 0x00022000020085a7 */ /* 0x000ea400080010ff */
[----:B--2---:R-:W-:Y:S05]  /*8880*/  @!P0 BRA `(.L_x_198) ;  /* 0xfffffffc00f08947 */ /* 0x004fea000383ffff */
[----:B------:R-:W-:Y:S05]  /*8890*/  BRA `(.L_x_199) ;  /* 0xffffffb400d47947 */ /* 0x000fea000383ffff */
.L_x_80:
[----:B------:R-:W-:Y:S07]  /*88a0*/  MOV R0, UR7 ;  /* 0x0000000700007c02 */ /* 0x000fee0008000f00 */
.L_x_200:
[----:B-1----:R1:W2:Y:S02]  /*88b0*/  SYNCS.PHASECHK.TRANS64.TRYWAIT P0, [R0+URZ], R2 ;  /* 0x00000002000075a7 */ /* 0x0022a400080011ff */
[----:B--2---:R-:W-:Y:S05]  /*88c0*/  @!P0 NANOSLEEP.SYNCS 0x989680 ;  /* 0x009896800000895d */ /* 0x004fea0003900000 */
[----:B------:R-:W2:Y:S02]  /*88d0*/  @!P0 SYNCS.PHASECHK.TRANS64 P0, [R0+URZ], R2 ;  /* 0x00000002000085a7 */ /* 0x000ea400080010ff */
[----:B--2---:R-:W-:Y:S05]  /*88e0*/  @!P0 BRA `(.L_x_200) ;  /* 0xfffffffc00f08947 */ /* 0x004fea000383ffff */
[----:B------:R-:W-:Y:S05]  /*88f0*/  BRA `(.L_x_79) ;  /* 0xffffffb400f07947 */ /* 0x000fea000383ffff */
.L_x_83:
[----:B------:R-:W-:-:S07]  /*8900*/  MOV R0, UR5 ;  /* 0x0000000500007c02 */ /* 0x000fce0008000f00 */
.L_x_201:
[----:B--2---:R2:W3:Y:S02]  /*8910*/  SYNCS.PHASECHK.TRANS64.TRYWAIT P0, [R0+URZ], R2 ;  /* 0x00000002000075a7 */ /* 0x0044e400080011ff */
[----:B---3--:R-:W-:Y:S05]  /*8920*/  @!P0 NANOSLEEP.SYNCS 0x989680 ;  /* 0x009896800000895d */ /* 0x008fea0003900000 */
[----:B------:R-:W3:Y:S02]  /*8930*/  @!P0 SYNCS.PHASECHK.TRANS64 P0, [R0+URZ], R2 ;  /* 0x00000002000085a7 */ /* 0x000ee400080010ff */
[----:B---3--:R-:W-:Y:S05]  /*8940*/  @!P0 BRA `(.L_x_201) ;  /* 0xfffffffc00f08947 */ /* 0x008fea000383ffff */
[----:B------:R-:W-:Y:S05]  /*8950*/  BRA `(.L_x_202) ;  /* 0xffffffb800a47947 */ /* 0x000fea000383ffff */
.L_x_84:
[----:B------:R-:W-:-:S07]  /*8960*/  MOV R0, UR5 ;  /* 0x0000000500007c02 */ /* 0x000fce0008000f00 */
.L_x_203:
[----:B-1----:R1:W2:Y:S02]  /*8970*/  SYNCS.PHASECHK.TRANS64.TRYWAIT P0, [R0+URZ], R3 ;  /* 0x00000003000075a7 */ /* 0x0022a400080011ff */
[----:B--2---:R-:W-:Y:S05]  /*8980*/  @!P0 NANOSLEEP.SYNCS 0x989680 ;  /* 0x009896800000895d */ /* 0x004fea0003900000 */
[----:B------:R-:W2:Y:S02]  /*8990*/  @!P0 SYNCS.PHASECHK.TRANS64 P0, [R0+URZ], R3 ;  /* 0x00000003000085a7 */ /* 0x000ea400080010ff */
[----:B--2---:R-:W-:Y:S05]  /*89a0*/  @!P0 BRA `(.L_x_203) ;  /* 0xfffffffc00f08947 */ /* 0x004fea000383ffff */
[----:B------:R-:W-:Y:S05]  /*89b0*/  BRA `(.L_x_204) ;  /* 0xffffffb800b07947 */ /* 0x000fea000383ffff */
.L_x_85:
[----:B------:R-:W-:-:S07]  /*89c0*/  MOV R0, UR5 ;  /* 0x0000000500007c02 */ /* 0x000fce0008000f00 */
.L_x_205:
[----:B-1----:R1:W2:Y:S02]  /*89d0*/  SYNCS.PHASECHK.TRANS64.TRYWAIT P0, [R0+URZ], R3 ;  /* 0x00000003000075a7 */ /* 0x0022a400080011ff */
[----:B--2---:R-:W-:Y:S05]  /*89e0*/  @!P0 NANOSLEEP.SYNCS 0x989680 ;  /* 0x009896800000895d */ /* 0x004fea0003900000 */
[----:B------:R-:W2:Y:S02]  /*89f0*/  @!P0 SYNCS.PHASECHK.TRANS64 P0, [R0+URZ], R3 ;  /* 0x00000003000085a7 */ /* 0x000ea400080010ff */
[----:B--2---:R-:W-:Y:S05]  /*8a00*/  @!P0 BRA `(.L_x_205) ;  /* 0xfffffffc00f08947 */ /* 0x004fea000383ffff */
[----:B------:R-:W-:Y:S05]  /*8a10*/  BRA `(.L_x_206) ;  /* 0xffffffb800bc7947 */ /* 0x000fea000383ffff */
.L_x_86:
[----:B-1----:R-:W-:-:S07]  /*8a20*/  MOV R0, UR7 ;  /* 0x0000000700007c02 */ /* 0x002fce0008000f00 */
.L_x_207:
[----:B-1----:R1:W2:Y:S02]  /*8a30*/  SYNCS.PHASECHK.TRANS64.TRYWAIT P0, [R0+URZ], R2 ;  /* 0x00000002000075a7 */ /* 0x0022a400080011ff */
[----:B--2---:R-:W-:Y:S05]  /*8a40*/  @!P0 NANOSLEEP.SYNCS 0x989680 ;  /* 0x009896800000895d */ /* 0x004fea0003900000 */
[----:B------:R-:W2:Y:S02]  /*8a50*/  @!P0 SYNCS.PHASECHK.TRANS64 P0, [R0+URZ], R2 ;  /* 0x00000002000085a7 */ /* 0x000ea400080010ff */
[----:B--2---:R-:W-:Y:S05]  /*8a60*/  @!P0 BRA `(.L_x_207) ;  /* 0xfffffffc00f08947 */ /* 0x004fea000383ffff */
[----:B------:R-:W-:Y:S05]  /*8a70*/  BRA `(.L_x_208) ;  /* 0xffffffb800c87947 */ /* 0x000fea000383ffff */
.L_x_91:
[----:B--2---:R2:W3:Y:S02]  /*8a80*/  SYNCS.PHASECHK.TRANS64.TRYWAIT P0, [R0+URZ+0x1e0], R2 ;  /* 0x0001e002000075a7 */ /* 0x0044e400080011ff */
[----:B---3--:R-:W-:Y:S05]  /*8a90*/  @!P0 NANOSLEEP.SYNCS 0x989680 ;  /* 0x009896800000895d */ /* 0x008fea0003900000 */
[----:B------:R-:W3:Y:S02]  /*8aa0*/  @!P0 SYNCS.PHASECHK.TRANS64 P0, [R0+URZ+0x1e0], R2 ;  /* 0x0001e002000085a7 */ /* 0x000ee400080010ff */
[----:B---3--:R-:W-:Y:S05]  /*8ab0*/  @!P0 BRA `(.L_x_91) ;  /* 0xfffffffc00f08947 */ /* 0x008fea000383ffff */
[----:B------:R-:W-:Y:S05]  /*8ac0*/  BRA `(.L_x_209) ;  /* 0xffffffbc00c07947 */ /* 0x000fea000383ffff */
.L_x_94:
[----:B------:R-:W-:Y:S07]  /*8ad0*/  MOV R0, UR7 ;  /* 0x0000000700007c02 */ /* 0x000fee0008000f00 */
.L_x_210:
[----:B--2---:R2:W3:Y:S02]  /*8ae0*/  SYNCS.PHASECHK.TRANS64.TRYWAIT P0, [R0+URZ+0x1d8], R2 ;  /* 0x0001d802000075a7 */ /* 0x0044e400080011ff */
[----:B---3--:R-:W-:Y:S05]  /*8af0*/  @!P0 NANOSLEEP.SYNCS 0x989680 ;  /* 0x009896800000895d */ /* 0x008fea0003900000 */
[----:B------:R-:W3:Y:S02]  /*8b00*/  @!P0 SYNCS.PHASECHK.TRANS64 P0, [R0+URZ+0x1d8], R2 ;  /* 0x0001d802000085a7 */ /* 0x000ee400080010ff */
[----:B---3--:R-:W-:Y:S05]  /*8b10*/  @!P0 BRA `(.L_x_210) ;  /* 0xfffffffc00f08947 */ /* 0x008fea000383ffff */
[----:B------:R-:W-:Y:S05]  /*8b20*/  BRA `(.L_x_93) ;  /* 0xffffffc000a07947 */ /* 0x000fea000383ffff */
.L_x_97:
[----:B------:R-:W-:Y:S07]  /*8b30*/  MOV R0, UR15 ;  /* 0x0000000f00007c02 */ /* 0x000fee0008000f00 */
.L_x_211:
[----:B-1----:R1:W2:Y:S02]  /*8b40*/  SYNCS.PHASECHK.TRANS64.TRYWAIT P0, [R0+URZ+0x1b8], R9 ;  /* 0x0001b809000075a7 */ /* 0x0022a400080011ff */
[----:B--2---:R-:W-:Y:S05]  /*8b50*/  @!P0 NANOSLEEP.SYNCS 0x989680 ;  /* 0x009896800000895d */ /* 0x004fea0003900000 */
[----:B------:R-:W2:Y:S02]  /*8b60*/  @!P0 SYNCS.PHASECHK.TRANS64 P0, [R0+URZ+0x1b8], R9 ;  /* 0x0001b809000085a7 */ /* 0x000ea400080010ff */
[----:B--2---:R-:W-:Y:S05]  /*8b70*/  @!P0 BRA `(.L_x_211) ;  /* 0xfffffffc00f08947 */ /* 0x004fea000383ffff */
[----:B------:R-:W-:Y:S05]  /*8b80*/  BRA `(.L_x_212) ;  /* 0xffffffc400187947 */ /* 0x000fea000383ffff */
.L_x_98:
[----:B------:R-:W-:Y:S07]  /*8b90*/  MOV R0, UR13 ;  /* 0x0000000d00007c02 */ /* 0x000fee0008000f00 */
.L_x_213:
[----:B-1----:R1:W2:Y:S02]  /*8ba0*/  SYNCS.PHASECHK.TRANS64.TRYWAIT P0, [R0+URZ+0x1b8], R20 ;  /* 0x0001b814000075a7 */ /* 0x0022a400080011ff */
[----:B--2---:R-:W-:Y:S05]  /*8bb0*/  @!P0 NANOSLEEP.SYNCS 0x989680 ;  /* 0x009896800000895d */ /* 0x004fea0003900000 */
[----:B------:R-:W2:Y:S02]  /*8bc0*/  @!P0 SYNCS.PHASECHK.TRANS64 P0, [R0+URZ+0x1b8], R20 ;  /* 0x0001b814000085a7 */ /* 0x000ea400080010ff */
[----:B--2---:R-:W-:Y:S05]  /*8bd0*/  @!P0 BRA `(.L_x_213) ;  /* 0xfffffffc00f08947 */ /* 0x004fea000383ffff */
[----:B------:R-:W-:Y:S05]  /*8be0*/  BRA `(.L_x_214) ;  /* 0xffffffc400b87947 */ /* 0x000fea000383ffff */
.L_x_100:
[----:B------:R-:W-:-:S07]  /*8bf0*/  MOV R0, UR4 ;  /* 0x0000000400007c02 */ /* 0x000fce0008000f00 */
.L_x_215:
[----:B-1----:R1:W3:Y:S02]  /*8c00*/  SYNCS.PHASECHK.TRANS64.TRYWAIT P0, [R0+URZ], R2 ;  /* 0x00000002000075a7 */ /* 0x0022e400080011ff */
[----:B---3--:R-:W-:Y:S05]  /*8c10*/  @!P0 NANOSLEEP.SYNCS 0x989680 ;  /* 0x009896800000895d */ /* 0x008fea0003900000 */
[----:B------:R-:W3:Y:S02]  /*8c20*/  @!P0 SYNCS.PHASECHK.TRANS64 P0, [R0+URZ], R2 ;  /* 0x00000002000085a7 */ /* 0x000ee400080010ff */
[----:B---3--:R-:W-:Y:S05]  /*8c30*/  @!P0 BRA `(.L_x_215) ;  /* 0xfffffffc00f08947 */ /* 0x008fea000383ffff */
[----:B------:R-:W-:Y:S05]  /*8c40*/  BRA `(.L_x_216) ;  /* 0xffffffc800447947 */ /* 0x000fea000383ffff */
.L_x_101:
[----:B------:R-:W-:-:S07]  /*8c50*/  MOV R0, UR4 ;  /* 0x0000000400007c02 */ /* 0x000fce0008000f00 */
.L_x_217:
[----:B-1----:R1:W3:Y:S02]  /*8c60*/  SYNCS.PHASECHK.TRANS64.TRYWAIT P0, [R0+URZ], R2 ;  /* 0x00000002000075a7 */ /* 0x0022e400080011ff */
[----:B---3--:R-:W-:Y:S05]  /*8c70*/  @!P0 NANOSLEEP.SYNCS 0x989680 ;  /* 0x009896800000895d */ /* 0x008fea0003900000 */
[----:B------:R-:W3:Y:S02]  /*8c80*/  @!P0 SYNCS.PHASECHK.TRANS64 P0, [R0+URZ], R2 ;  /* 0x00000002000085a7 */ /* 0x000ee400080010ff */
[----:B---3--:R-:W-:Y:S05]  /*8c90*/  @!P0 BRA `(.L_x_217) ;  /* 0xfffffffc00f08947 */ /* 0x008fea000383ffff */
[----:B------:R-:W-:Y:S05]  /*8ca0*/  BRA `(.L_x_218) ;  /* 0xffffffc800507947 */ /* 0x000fea000383ffff */
.L_x_103:
[----:B--2---:R2:W4:Y:S02]  /*8cb0*/  SYNCS.PHASECHK.TRANS64.TRYWAIT P0, [R0+URZ+0x1e0], R2 ;  /* 0x0001e002000075a7 */ /* 0x00452400080011ff */
[----:B----4-:R-:W-:Y:S05]  /*8cc0*/  @!P0 NANOSLEEP.SYNCS 0x989680 ;  /* 0x009896800000895d */ /* 0x010fea0003900000 */
[----:B------:R-:W4:Y:S02]  /*8cd0*/  @!P0 SYNCS.PHASECHK.TRANS64 P0, [R0+URZ+0x1e0], R2 ;  /* 0x0001e002000085a7 */ /* 0x000f2400080010ff */
[----:B----4-:R-:W-:Y:S05]  /*8ce0*/  @!P0 BRA `(.L_x_103) ;  /* 0xfffffffc00f08947 */ /* 0x010fea000383ffff */
[----:B------:R-:W-:Y:S05]  /*8cf0*/  BRA `(.L_x_219) ;  /* 0xffffffcc00407947 */ /* 0x000fea000383ffff */
.L_x_113:
[----:B-1----:R1:W3:Y:S02]  /*8d00*/  SYNCS.PHASECHK.TRANS64.TRYWAIT P1, [R2+URZ+0x1a0], R4 ;  /* 0x0001a004020075a7 */ /* 0x0022e400080211ff */
[----:B---3--:R-:W-:Y:S05]  /*8d10*/  @!P1 NANOSLEEP.SYNCS 0x989680 ;  /* 0x009896800000995d */ /* 0x008fea0003900000 */
[----:B------:R-:W3:Y:S02]  /*8d20*/  @!P1 SYNCS.PHASECHK.TRANS64 P1, [R2+URZ+0x1a0], R4 ;  /* 0x0001a004020095a7 */ /* 0x000ee400080210ff */
[----:B---3--:R-:W-:Y:S05]  /*8d30*/  @!P1 BRA `(.L_x_113) ;  /* 0xfffffffc00f09947 */ /* 0x008fea000383ffff */
[----:B------:R-:W-:Y:S05]  /*8d40*/  BRA `(.L_x_112) ;  /* 0xffffffd800407947 */ /* 0x000fea000383ffff */
.L_x_115:
[----:B-1----:R1:W2:Y:S02]  /*8d50*/  SYNCS.PHASECHK.TRANS64.TRYWAIT P0, [R44+URZ+0x200], R3 ;  /* 0x000200032c0075a7 */ /* 0x0022a400080011ff */
[----:B--2---:R-:W-:Y:S05]  /*8d60*/  @!P0 NANOSLEEP.SYNCS 0x989680 ;  /* 0x009896800000895d */ /* 0x004fea0003900000 */
[----:B------:R-:W2:Y:S02]  /*8d70*/  @!P0 SYNCS.PHASECHK.TRANS64 P0, [R44+URZ+0x200], R3 ;  /* 0x000200032c0085a7 */ /* 0x000ea400080010ff */
[----:B--2---:R-:W-:Y:S05]  /*8d80*/  @!P0 BRA `(.L_x_115) ;  /* 0xfffffffc00f08947 */ /* 0x004fea000383ffff */
[----:B------:R-:W-:Y:S05]  /*8d90*/  BRA `(.L_x_114) ;  /* 0xffffffd800907947 */ /* 0x000fea000383ffff */
.L_x_126:
[----:B-1----:R1:W2:Y:S02]  /*8da0*/  SYNCS.PHASECHK.TRANS64.TRYWAIT P0, [R2+URZ+0x1a0], R45 ;  /* 0x0001a02d020075a7 */ /* 0x0022a400080011ff */
[----:B--2---:R-:W-:Y:S05]  /*8db0*/  @!P0 NANOSLEEP.SYNCS 0x989680 ;  /* 0x009896800000895d */ /* 0x004fea0003900000 */
[----:B------:R-:W2:Y:S02]  /*8dc0*/  @!P0 SYNCS.PHASECHK.TRANS64 P0, [R2+URZ+0x1a0], R45 ;  /* 0x0001a02d020085a7 */ /* 0x000ea400080010ff */
[----:B--2---:R-:W-:Y:S05]  /*8dd0*/  @!P0 BRA `(.L_x_126) ;  /* 0xfffffffc00f08947 */ /* 0x004fea000383ffff */
[----:B------:R-:W-:Y:S05]  /*8de0*/  BRA `(.L_x_125) ;  /* 0xffffffe000a07947 */ /* 0x000fea000383ffff */
        .weak           $__internal_0_$__cuda_sm10x_tcgen05_guardrail_trap_col_being_dealloced_not_returned_by_alloc
        .type           $__internal_0_$__cuda_sm10x_tcgen05_guardrail_trap_col_being_dealloced_not_returned_by_alloc,@function
        .size           $__internal_0_$__cuda_sm10x_tcgen05_guardrail_trap_col_being_dealloced_not_returned_by_alloc,($__internal_1_$__cuda_sm10x_tcgen05_guardrail_trap_phase_invalid_during_alloc - $__internal_0_$__cuda_sm10x_tcgen05_guardrail_trap_col_being_dealloced_not_returned_by_alloc)
$__internal_0_$__cuda_sm10x_tcgen05_guardrail_trap_col_being_dealloced_not_returned_by_alloc:
[----:B------:R-:W-:Y:S05]  /*8df0*/  BPT.TRAP 0x1 ;  /* 0x000000040000795c */ /* 0x000fea0000300000 */
[----:B------:R-:W-:-:S04]  /*8e00*/  HFMA2 R3, -RZ, RZ, 0, 0 ;  /* 0x00000000ff037431 */ /* 0x000fc800000001ff */
[----:B------:R-:W-:Y:S05]  /*8e10*/  RET.REL.NODEC R2 `(_ZN7cutlass13device_kernelINS_4gemm6kernel13GemmUniversalIN4cute5tupleIJiiiiEEENS1_10collective13CollectiveMmaINS1_35MainloopSm100TmaUmmaWarpSpecializedILi26ELi2ELi4ENS5_IJNS4_1CILi1EEESB_SB_EEEEENS5_IJNSA_ILi64EEESE_NSA_ILi32EEEEEENS_6half_tENS5_IJlSB_lEEESH_SI_NS4_8TiledMMAINS4_8MMA_AtomIJNS4_20SM100_MMA_F16BF16_SSISH_SH_fLi64ELi64ELNS4_4UMMA5MajorE0ELSN_0ELNSM_7ScaleInE0ELSO_0EEEEEENS4_6LayoutISC_NS5_IJNSA_ILi0EEESS_SS_EEEEENS5_IJNS4_10UnderscoreESV_SV_EEEEENS4_13SM90_TMA_LOADENS4_14ComposedLayoutINS4_7SwizzleILi2ELi4ELi3EEENS4_18smem_ptr_flag_bitsILi16EEENSR_INS5_IJNSA_ILi8EEESF_EEENS5_IJSF_SB_EEEEEEEvNS4_8identityESY_S18_vS19_EENS_8epilogue10collective18CollectiveEpilogueINS1B_23Sm100TmaWarpSpecializedILi3ELi2ELi16ELb1ELb0EEEJSG_NS5_IJNSR_ISE_SB_EENSR_ISF_SB_EEEEESH_SI_SH_SI_NS1B_6fusion15FusionCallbacksIS1F_NS1J_17LinearCombinationISH_fSH_fLNS_15FloatRoundStyleE2EEESG_S1I_JEEENS4_5SM1004TMEM4LOAD26SM100_TMEM_LOAD_16dp256b4xESY_S18_NS4_17SM75_U32x4_LDSM_NENS4_14SM90_TMA_STOREES18_NS4_17SM90_U32x4_STSM_NENS4_39AutoVectorizingCopyWithAssumedAlignmentILi128EEEEEEvvEEEEvNT_6ParamsE) ;  /* 0xffffff7002787950 */ /* 0x000fea0003c3ffff */
        .weak           $__internal_1_$__cuda_sm10x_tcgen05_guardrail_trap_phase_invalid_during_alloc
        .type           $__internal_1_$__cuda_sm10x_tcgen05_guardrail_trap_phase_invalid_during_alloc,@function
        .size           $__internal_1_$__cuda_sm10x_tcgen05_guardrail_trap_phase_invalid_during_alloc,($__internal_2_$__cuda_sm10x_tcgen05_guardrail_trap_unallocated_columns_being_dealloced - $__internal_1_$__cuda_sm10x_tcgen05_guardrail_trap_phase_invalid_during_alloc)
$__internal_1_$__cuda_sm10x_tcgen05_guardrail_trap_phase_invalid_during_alloc:
[----:B------:R-:W-:Y:S05]  /*8e20*/  BPT.TRAP 0x1 ;  /* 0x000000040000795c */ /* 0x000fea0000300000 */
[----:B------:R-:W-:-:S04]  /*8e30*/  MOV R3, 0x0 ;  /* 0x0000000000037802 */ /* 0x000fc80000000f00 */
[----:B------:R-:W-:Y:S05]  /*8e40*/  RET.REL.NODEC R2 `(_ZN7cutlass13device_kernelINS_4gemm6kernel13GemmUniversalIN4cute5tupleIJiiiiEEENS1_10collective13CollectiveMmaINS1_35MainloopSm100TmaUmmaWarpSpecializedILi26ELi2ELi4ENS5_IJNS4_1CILi1EEESB_SB_EEEEENS5_IJNSA_ILi64EEESE_NSA_ILi32EEEEEENS_6half_tENS5_IJlSB_lEEESH_SI_NS4_8TiledMMAINS4_8MMA_AtomIJNS4_20SM100_MMA_F16BF16_SSISH_SH_fLi64ELi64ELNS4_4UMMA5MajorE0ELSN_0ELNSM_7ScaleInE0ELSO_0EEEEEENS4_6LayoutISC_NS5_IJNSA_ILi0EEESS_SS_EEEEENS5_IJNS4_10UnderscoreESV_SV_EEEEENS4_13SM90_TMA_LOADENS4_14ComposedLayoutINS4_7SwizzleILi2ELi4ELi3EEENS4_18smem_ptr_flag_bitsILi16EEENSR_INS5_IJNSA_ILi8EEESF_EEENS5_IJSF_SB_EEEEEEEvNS4_8identityESY_S18_vS19_EENS_8epilogue10collective18CollectiveEpilogueINS1B_23Sm100TmaWarpSpecializedILi3ELi2ELi16ELb1ELb0EEEJSG_NS5_IJNSR_ISE_SB_EENSR_ISF_SB_EEEEESH_SI_SH_SI_NS1B_6fusion15FusionCallbacksIS1F_NS1J_17LinearCombinationISH_fSH_fLNS_15FloatRoundStyleE2EEESG_S1I_JEEENS4_5SM1004TMEM4LOAD26SM100_TMEM_LOAD_16dp256b4xESY_S18_NS4_17SM75_U32x4_LDSM_NENS4_14SM90_TMA_STOREES18_NS4_17SM90_U32x4_STSM_NENS4_39AutoVectorizingCopyWithAssumedAlignmentILi128EEEEEEvvEEEEvNT_6ParamsE) ;  /* 0xffffff70026c7950 */ /* 0x000fea0003c3ffff */
        .weak           $__internal_2_$__cuda_sm10x_tcgen05_guardrail_trap_unallocated_columns_being_dealloced
        .type           $__internal_2_$__cuda_sm10x_tcgen05_guardrail_trap_unallocated_columns_being_dealloced,@function
        .size           $__internal_2_$__cuda_sm10x_tcgen05_guardrail_trap_unallocated_columns_being_dealloced,(.L_x_221 - $__internal_2_$__cuda_sm10x_tcgen05_guardrail_trap_unallocated_columns_being_dealloced)
$__internal_2_$__cuda_sm10x_tcgen05_guardrail_trap_unallocated_columns_being_dealloced:
[----:B------:R-:W-:Y:S05]  /*8e50*/  BPT.TRAP 0x1 ;  /* 0x000000040000795c */ /* 0x000fea0000300000 */
[----:B------:R-:W-:-:S04]  /*8e60*/  HFMA2 R3, -RZ, RZ, 0, 0 ;  /* 0x00000000ff037431 */ /* 0x000fc800000001ff */
[----:B------:R-:W-:Y:S05]  /*8e70*/  RET.REL.NODEC R2 `(_ZN7cutlass13device_kernelINS_4gemm6kernel13GemmUniversalIN4cute5tupleIJiiiiEEENS1_10collective13CollectiveMmaINS1_35MainloopSm100TmaUmmaWarpSpecializedILi26ELi2ELi4ENS5_IJNS4_1CILi1EEESB_SB_EEEEENS5_IJNSA_ILi64EEESE_NSA_ILi32EEEEEENS_6half_tENS5_IJlSB_lEEESH_SI_NS4_8TiledMMAINS4_8MMA_AtomIJNS4_20SM100_MMA_F16BF16_SSISH_SH_fLi64ELi64ELNS4_4UMMA5MajorE0ELSN_0ELNSM_7ScaleInE0ELSO_0EEEEEENS4_6LayoutISC_NS5_IJNSA_ILi0EEESS_SS_EEEEENS5_IJNS4_10UnderscoreESV_SV_EEEEENS4_13SM90_TMA_LOADENS4_14ComposedLayoutINS4_7SwizzleILi2ELi4ELi3EEENS4_18smem_ptr_flag_bitsILi16EEENSR_INS5_IJNSA_ILi8EEESF_EEENS5_IJSF_SB_EEEEEEEvNS4_8identityESY_S18_vS19_EENS_8epilogue10collective18CollectiveEpilogueINS1B_23Sm100TmaWarpSpecializedILi3ELi2ELi16ELb1ELb0EEEJSG_NS5_IJNSR_ISE_SB_EENSR_ISF_SB_EEEEESH_SI_SH_SI_NS1B_6fusion15FusionCallbacksIS1F_NS1J_17LinearCombinationISH_fSH_fLNS_15FloatRoundStyleE2EEESG_S1I_JEEENS4_5SM1004TMEM4LOAD26SM100_TMEM_LOAD_16dp256b4xESY_S18_NS4_17SM75_U32x4_LDSM_NENS4_14SM90_TMA_STOREES18_NS4_17SM90_U32x4_STSM_NENS4_39AutoVectorizingCopyWithAssumedAlignmentILi128EEEEEEvvEEEEvNT_6ParamsE) ;  /* 0xffffff7002607950 */ /* 0x000fea0003c3ffff */
.L_x_220:
[----:B------:R-:W-:-:S00]  /*8e80*/  BRA `(.L_x_220) ;  /* 0xfffffffc00fc7947 */ /* 0x000fc0000383ffff */
[----:B------:R-:W-:-:S00]  /*8e90*/  NOP ;  /* 0x0000000000007918 */ /* 0x000fc00000000000 */
        /* <DEDUP_REMOVED lines=14> */
.L_x_221:


//--------------------- .nv.global.init           --------------------------
	.section	.nv.global.init,"aw",@progbits
.nv.global.init:
	.type		$str$27,@object
	.size		$str$27,($str$28 - $str$27)
$str$27:
        /*0000*/ 	.byte	0x28, 0x61, 0x64, 0x64, 0x72, 0x65, 0x73, 0x73, 0x20, 0x26, 0x20, 0x6d, 0x61, 0x73, 0x6b, 0x29
        /*0010*/ 	.byte	0x20, 0x3d, 0x3d, 0x20, 0x30, 0x00
	.type		$str$28,@object
	.size		$str$28,($str$26 - $str$28)
$str$28:
        /*0016*/ 	.byte	0x2f, 0x74, 0x6d, 0x70, 0x2f, 0x63, 0x75, 0x74, 0x6c, 0x61, 0x73, 0x73, 0x5f, 0x73, 0x77, 0x65
        /*0026*/ 	.byte	0x65, 0x70, 0x5f, 0x73, 0x72, 0x63, 0x2f, 0x69, 0x6e, 0x63, 0x6c, 0x75, 0x64, 0x65, 0x2f, 0x63
        /*0036*/ 	.byte	0x75, 0x74, 0x65, 0x2f, 0x70, 0x6f, 0x69, 0x6e, 0x74, 0x65, 0x72, 0x5f, 0x66, 0x6c, 0x61, 0x67
        /*0046*/ 	.byte	0x67, 0x65, 0x64, 0x2e, 0x68, 0x70, 0x70, 0x00
	.type		$str$26,@object
	.size		$str$26,($str$25 - $str$26)
$str$26:
        /*004e*/ 	.byte	0x2f, 0x74, 0x6d, 0x70, 0x2f, 0x63, 0x75, 0x74, 0x6c, 0x61, 0x73, 0x73, 0x5f, 0x73, 0x77, 0x65
        /*005e*/ 	.byte	0x65, 0x70, 0x5f, 0x73, 0x72, 0x63, 0x2f, 0x69, 0x6e, 0x63, 0x6c, 0x75, 0x64, 0x65, 0x2f, 0x63
        /*006e*/ 	.byte	0x75, 0x74, 0x65, 0x2f, 0x61, 0x74, 0x6f, 0x6d, 0x2f, 0x63, 0x6f, 0x70, 0x79, 0x5f, 0x74, 0x72
        /*007e*/ 	.byte	0x61, 0x69, 0x74, 0x73, 0x5f, 0x73, 0x6d, 0x31, 0x30, 0x30, 0x2e, 0x68, 0x70, 0x70, 0x00
	.type		$str$25,@object
	.size		$str$25,(__unnamed_1 - $str$25)
$str$25:
        /*008d*/ 	.byte	0x28, 0x28, 0x75, 0x69, 0x6e, 0x74, 0x33, 0x32, 0x5f, 0x74, 0x28, 0x74, 0x68, 0x72, 0x65, 0x61
        /*009d*/ 	.byte	0x64, 0x49, 0x64, 0x78, 0x2e, 0x78, 0x29, 0x20, 0x2f, 0x20, 0x33, 0x32, 0x29, 0x20, 0x25, 0x20
        /*00ad*/ 	.byte	0x34, 0x29, 0x20, 0x3d, 0x3d, 0x20, 0x28, 0x28, 0x28, 0x74, 0x6d, 0x65, 0x6d, 0x5f, 0x61, 0x64
        /*00bd*/ 	.byte	0x64, 0x72, 0x20, 0x3e, 0x3e, 0x20, 0x31, 0x36, 0x29, 0x20, 0x2f, 0x20, 0x33, 0x32, 0x29, 0x20
        /*00cd*/ 	.byte	0x25, 0x20, 0x34, 0x29, 0x00
	.type		__unnamed_1,@object
	.size		__unnamed_1,(__unnamed_2 - __unnamed_1)
__unnamed_1:
        /*00d2*/ 	.byte	0x61, 0x75, 0x74, 0x6f, 0x20, 0x63, 0x75, 0x74, 0x65, 0x3a, 0x3a, 0x61, 0x73, 0x5f, 0x70, 0x6f
        /* <DEDUP_REMOVED lines=24> */
        /*0262*/ 	.byte	0x3e, 0x3e, 0x3e, 0x5d, 0x00
	.type		__unnamed_2,@object
	.size		__unnamed_2,(.L_2 - __unnamed_2)
__unnamed_2:
        /* <DEDUP_REMOVED lines=46> */
.L_2:


//--------------------- .nv.shared._ZN7cutlass13device_kernelINS_4gemm6kernel13GemmUniversalIN4cute5tupleIJiiiiEEENS1_10collective13CollectiveMmaINS1_35MainloopSm100TmaUmmaWarpSpecializedILi26ELi2ELi4ENS5_IJNS4_1CILi1EEESB_SB_EEEEENS5_IJNSA_ILi64EEESE_NSA_ILi32EEEEEENS_6half_tENS5_IJlSB_lEEESH_SI_NS4_8TiledMMAINS4_8MMA_AtomIJNS4_20SM100_MMA_F16BF16_SSISH_SH_fLi64ELi64ELNS4_4UMMA5MajorE0ELSN_0ELNSM_7ScaleInE0ELSO_0EEEEEENS4_6LayoutISC_NS5_IJNSA_ILi0EEESS_SS_EEEEENS5_IJNS4_10UnderscoreESV_SV_EEEEENS4_13SM90_TMA_LOADENS4_14ComposedLayoutINS4_7SwizzleILi2ELi4ELi3EEENS4_18smem_ptr_flag_bitsILi16EEENSR_INS5_IJNSA_ILi8EEESF_EEENS5_IJSF_SB_EEEEEEEvNS4_8identityESY_S18_vS19_EENS_8epilogue10collective18CollectiveEpilogueINS1B_23Sm100TmaWarpSpecializedILi3ELi2ELi16ELb1ELb0EEEJSG_NS5_IJNSR_ISE_SB_EENSR_ISF_SB_EEEEESH_SI_SH_SI_NS1B_6fusion15FusionCallbacksIS1F_NS1J_17LinearCombinationISH_fSH_fLNS_15FloatRoundStyleE2EEESG_S1I_JEEENS4_5SM1004TMEM4LOAD26SM100_TMEM_LOAD_16dp256b4xESY_S18_NS4_17SM75_U32x4_LDSM_NENS4_14SM90_TMA_STOREES18_NS4_17SM90_U32x4_STSM_NENS4_39AutoVectorizingCopyWithAssumedAlignmentILi128EEEEEEvvEEEEvNT_6ParamsE --------------------------
	.section	.nv.shared._ZN7cutlass13device_kernelINS_4gemm6kernel13GemmUniversalIN4cute5tupleIJiiiiEEENS1_10collective13CollectiveMmaINS1_35MainloopSm100TmaUmmaWarpSpecializedILi26ELi2ELi4ENS5_IJNS4_1CILi1EEESB_SB_EEEEENS5_IJNSA_ILi64EEESE_NSA_ILi32EEEEEENS_6half_tENS5_IJlSB_lEEESH_SI_NS4_8TiledMMAINS4_8MMA_AtomIJNS4_20SM100_MMA_F16BF16_SSISH_SH_fLi64ELi64ELNS4_4UMMA5MajorE0ELSN_0ELNSM_7ScaleInE0ELSO_0EEEEEENS4_6LayoutISC_NS5_IJNSA_ILi0EEESS_SS_EEEEENS5_IJNS4_10UnderscoreESV_SV_EEEEENS4_13SM90_TMA_LOADENS4_14ComposedLayoutINS4_7SwizzleILi2ELi4ELi3EEENS4_18smem_ptr_flag_bitsILi16EEENSR_INS5_IJNSA_ILi8EEESF_EEENS5_IJSF_SB_EEEEEEEvNS4_8identityESY_S18_vS19_EENS_8epilogue10collective18CollectiveEpilogueINS1B_23Sm100TmaWarpSpecializedILi3ELi2ELi16ELb1ELb0EEEJSG_NS5_IJNSR_ISE_SB_EENSR_ISF_SB_EEEEESH_SI_SH_SI_NS1B_6fusion15FusionCallbacksIS1F_NS1J_17LinearCombinationISH_fSH_fLNS_15FloatRoundStyleE2EEESG_S1I_JEEENS4_5SM1004TMEM4LOAD26SM100_TMEM_LOAD_16dp256b4xESY_S18_NS4_17SM75_U32x4_LDSM_NENS4_14SM90_TMA_STOREES18_NS4_17SM90_U32x4_STSM_NENS4_39AutoVectorizingCopyWithAssumedAlignmentILi128EEEEEEvvEEEEvNT_6ParamsE,"aw",@nobits
	.sectionflags	@""
	.align	16
	.zero		1024


//--------------------- .nv.shared.reserved.0     --------------------------
	.section	.nv.shared.reserved.0,"aw",@nobits
	.weak		__nv_reservedSMEM_offset_0_alias
	.size		__nv_reservedSMEM_offset_0_alias, 0, 64
	.other		__nv_reservedSMEM_offset_0_alias,@"STO_CUDA_RESERVED_SHARED STV_DEFAULT"
__nv_reservedSMEM_offset_0_alias:
	.zero		0
.nv.shared.reserved.0:
	.zero		64
	.weak		__nv_reservedSMEM_tcgen05_partition
	.type		__nv_reservedSMEM_tcgen05_partition,@object
	.size		__nv_reservedSMEM_tcgen05_partition,(.L_0 - __nv_reservedSMEM_tcgen05_partition)
__nv_reservedSMEM_tcgen05_partition:
	.zero		32
.L_0:


//--------------------- .nv.global                --------------------------
	.section	.nv.global,"aw",@nobits
.nv.global:
	.type		_ZN39_INTERNAL_9be86863_4_k_cu_510378cf_59714cute1_E,@object
	.size		_ZN39_INTERNAL_9be86863_4_k_cu_510378cf_59714cute1_E,(_ZN39_INTERNAL_9be86863_4_k_cu_510378cf_59714cuda3std3__45__cpo6cbeginE - _ZN39_INTERNAL_9be86863_4_k_cu_510378cf_59714cute1_E)
_ZN39_INTERNAL_9be86863_4_k_cu_510378cf_59714cute1_E:
	.zero		1
	.type		_ZN39_INTERNAL_9be86863_4_k_cu_510378cf_59714cuda3std3__45__cpo6cbeginE,@object
	.size		_ZN39_INTERNAL_9be86863_4_k_cu_510378cf_59714cuda3std3__45__cpo6cbeginE,(_ZN39_INTERNAL_9be86863_4_k_cu_510378cf_59714cuda3std3__48in_placeE - _ZN39_INTERNAL_9be86863_4_k_cu_510378cf_59714cuda3std3__45__cpo6cbeginE)
_ZN39_INTERNAL_9be86863_4_k_cu_510378cf_59714cuda3std3__45__cpo6cbeginE:
	.zero		1
	.type		_ZN39_INTERNAL_9be86863_4_k_cu_510378cf_59714cuda3std3__48in_placeE,@object
	.size		_ZN39_INTERNAL_9be86863_4_k_cu_510378cf_59714cuda3std3__48in_placeE,(_ZN39_INTERNAL_9be86863_4_k_cu_510378cf_59714cuda3std6ranges3__45__cpo9iter_moveE - _ZN39_INTERNAL_9be86863_4_k_cu_510378cf_59714cuda3std3__48in_placeE)
_ZN39_INTERNAL_9be86863_4_k_cu_510378cf_59714cuda3std3__48in_placeE:
	.zero		1
	.type		_ZN39_INTERNAL_9be86863_4_k_cu_510378cf_59714cuda3std6ranges3__45__cpo9iter_moveE,@object
	.size		_ZN39_INTERNAL_9be86863_4_k_cu_510378cf_59714cuda3std6ranges3__45__cpo9iter_moveE,(_ZN39_INTERNAL_9be86863_4_k_cu_510378cf_59714cuda3std3__45__cpo5beginE - _ZN39_INTERNAL_9be86863_4_k_cu_510378cf_59714cuda3std6ranges3__45__cpo9iter_moveE)
_ZN39_INTERNAL_9be86863_4_k_cu_510378cf_59714cuda3std6ranges3__45__cpo9iter_moveE:
	.zero		1
	.type		_ZN39_INTERNAL_9be86863_4_k_cu_510378cf_59714cuda3std3__45__cpo5beginE,@object
	.size		_ZN39_INTERNAL_9be86863_4_k_cu_510378cf_59714cuda3std3__45__cpo5beginE,(_ZN39_INTERNAL_9be86863_4_k_cu_510378cf_59714cuda3std3__441_GLOBAL__N__9be86863_4_k_cu_510378cf_59716ignoreE - _ZN39_INTERNAL_9be86863_4_k_cu_510378cf_59714cuda3std3__45__cpo5beginE)
_ZN39_INTERNAL_9be86863_4_k_cu_510378cf_59714cuda3std3__45__cpo5beginE:
	.zero		1
	.type		_ZN39_INTERNAL_9be86863_4_k_cu_510378cf_59714cuda3std3__441_GLOBAL__N__9be86863_4_k_cu_510378cf_59716ignoreE,@object
	.size		_ZN39_INTERNAL_9be86863_4_k_cu_510378cf_59714cuda3std3__441_GLOBAL__N__9be86863_4_k_cu_510378cf_59716ignoreE,(_ZN39_INTERNAL_9be86863_4_k_cu_510378cf_59714cute7productE - _ZN39_INTERNAL_9be86863_4_k_cu_510378cf_59714cuda3std3__441_GLOBAL__N__9be86863_4_k_cu_510378cf_59716ignoreE)
_ZN39_INTERNAL_9be86863_4_k_cu_510378cf_59714cuda3std3__441_GLOBAL__N__9be86863_4_k_cu_510378cf_59716ignoreE:
	.zero		1
	.type		_ZN39_INTERNAL_9be86863_4_k_cu_510378cf_59714cute7productE,@object
	.size		_ZN39_INTERNAL_9be86863_4_k_cu_510378cf_59714cute7productE,(_ZN39_INTERNAL_9be86863_4_k_cu_510378cf_59714cuda3std3__45__cpo3endE - _ZN39_INTERNAL_9be86863_4_k_cu_510378cf_59714cute7productE)
_ZN39_INTERNAL_9be86863_4_k_cu_510378cf_59714cute7productE:
	.zero		1
	.type		_ZN39_INTERNAL_9be86863_4_k_cu_510378cf_59714cuda3std3__45__cpo3endE,@object
	.size		_ZN39_INTERNAL_9be86863_4_k_cu_510378cf_59714cuda3std3__45__cpo3endE,(_ZN39_INTERNAL_9be86863_4_k_cu_510378cf_59714cuda3std3__419piecewise_constructE - _ZN39_INTERNAL_9be86863_4_k_cu_510378cf_59714cuda3std3__45__cpo3endE)
_ZN39_INTERNAL_9be86863_4_k_cu_510378cf_59714cuda3std3__45__cpo3endE:
	.zero		1
	.type		_ZN39_INTERNAL_9be86863_4_k_cu_510378cf_59714cuda3std3__419piecewise_constructE,@object
	.size		_ZN39_INTERNAL_9be86863_4_k_cu_510378cf_59714cuda3std3__419piecewise_constructE,(_ZN39_INTERNAL_9be86863_4_k_cu_510378cf_59714cuda3std3__45__cpo4cendE - _ZN39_INTERNAL_9be86863_4_k_cu_510378cf_59714cuda3std3__419piecewise_constructE)
_ZN39_INTERNAL_9be86863_4_k_cu_510378cf_59714cuda3std3__419piecewise_constructE:
	.zero		1
	.type		_ZN39_INTERNAL_9be86863_4_k_cu_510378cf_59714cuda3std3__45__cpo4cendE,@object
	.size		_ZN39_INTERNAL_9be86863_4_k_cu_510378cf_59714cuda3std3__45__cpo4cendE,(_ZN39_INTERNAL_9be86863_4_k_cu_510378cf_59714cuda3std6ranges3__45__cpo4swapE - _ZN39_INTERNAL_9be86863_4_k_cu_510378cf_59714cuda3std3__45__cpo4cendE)
_ZN39_INTERNAL_9be86863_4_k_cu_510378cf_59714cuda3std3__45__cpo4cendE:
	.zero		1
	.type		_ZN39_INTERNAL_9be86863_4_k_cu_510378cf_59714cuda3std6ranges3__45__cpo4swapE,@object
	.size		_ZN39_INTERNAL_9be86863_4_k_cu_510378cf_59714cuda3std6ranges3__45__cpo4swapE,(.L_10 - _ZN39_INTERNAL_9be86863_4_k_cu_510378cf_59714cuda3std6ranges3__45__cpo4swapE)
_ZN39_INTERNAL_9be86863_4_k_cu_510378cf_59714cuda3std6ranges3__45__cpo4swapE:
	.zero		1
.L_10:


//--------------------- .nv.constant0._ZN7cutlass13device_kernelINS_4gemm6kernel13GemmUniversalIN4cute5tupleIJiiiiEEENS1_10collective13CollectiveMmaINS1_35MainloopSm100TmaUmmaWarpSpecializedILi26ELi2ELi4ENS5_IJNS4_1CILi1EEESB_SB_EEEEENS5_IJNSA_ILi64EEESE_NSA_ILi32EEEEEENS_6half_tENS5_IJlSB_lEEESH_SI_NS4_8TiledMMAINS4_8MMA_AtomIJNS4_20SM100_MMA_F16BF16_SSISH_SH_fLi64ELi64ELNS4_4UMMA5MajorE0ELSN_0ELNSM_7ScaleInE0ELSO_0EEEEEENS4_6LayoutISC_NS5_IJNSA_ILi0EEESS_SS_EEEEENS5_IJNS4_10UnderscoreESV_SV_EEEEENS4_13SM90_TMA_LOADENS4_14ComposedLayoutINS4_7SwizzleILi2ELi4ELi3EEENS4_18smem_ptr_flag_bitsILi16EEENSR_INS5_IJNSA_ILi8EEESF_EEENS5_IJSF_SB_EEEEEEEvNS4_8identityESY_S18_vS19_EENS_8epilogue10collective18CollectiveEpilogueINS1B_23Sm100TmaWarpSpecializedILi3ELi2ELi16ELb1ELb0EEEJSG_NS5_IJNSR_ISE_SB_EENSR_ISF_SB_EEEEESH_SI_SH_SI_NS1B_6fusion15FusionCallbacksIS1F_NS1J_17LinearCombinationISH_fSH_fLNS_15FloatRoundStyleE2EEESG_S1I_JEEENS4_5SM1004TMEM4LOAD26SM100_TMEM_LOAD_16dp256b4xESY_S18_NS4_17SM75_U32x4_LDSM_NENS4_14SM90_TMA_STOREES18_NS4_17SM90_U32x4_STSM_NENS4_39AutoVectorizingCopyWithAssumedAlignmentILi128EEEEEEvvEEEEvNT_6ParamsE --------------------------
	.section	.nv.constant0._ZN7cutlass13device_kernelINS_4gemm6kernel13GemmUniversalIN4cute5tupleIJiiiiEEENS1_10collective13CollectiveMmaINS1_35MainloopSm100TmaUmmaWarpSpecializedILi26ELi2ELi4ENS5_IJNS4_1CILi1EEESB_SB_EEEEENS5_IJNSA_ILi64EEESE_NSA_ILi32EEEEEENS_6half_tENS5_IJlSB_lEEESH_SI_NS4_8TiledMMAINS4_8MMA_AtomIJNS4_20SM100_MMA_F16BF16_SSISH_SH_fLi64ELi64ELNS4_4UMMA5MajorE0ELSN_0ELNSM_7ScaleInE0ELSO_0EEEEEENS4_6LayoutISC_NS5_IJNSA_ILi0EEESS_SS_EEEEENS5_IJNS4_10UnderscoreESV_SV_EEEEENS4_13SM90_TMA_LOADENS4_14ComposedLayoutINS4_7SwizzleILi2ELi4ELi3EEENS4_18smem_ptr_flag_bitsILi16EEENSR_INS5_IJNSA_ILi8EEESF_EEENS5_IJSF_SB_EEEEEEEvNS4_8identityESY_S18_vS19_EENS_8epilogue10collective18CollectiveEpilogueINS1B_23Sm100TmaWarpSpecializedILi3ELi2ELi16ELb1ELb0EEEJSG_NS5_IJNSR_ISE_SB_EENSR_ISF_SB_EEEEESH_SI_SH_SI_NS1B_6fusion15FusionCallbacksIS1F_NS1J_17LinearCombinationISH_fSH_fLNS_15FloatRoundStyleE2EEESG_S1I_JEEENS4_5SM1004TMEM4LOAD26SM100_TMEM_LOAD_16dp256b4xESY_S18_NS4_17SM75_U32x4_LDSM_NENS4_14SM90_TMA_STOREES18_NS4_17SM90_U32x4_STSM_NENS4_39AutoVectorizingCopyWithAssumedAlignmentILi128EEEEEEvvEEEEvNT_6ParamsE,"a",@progbits
	.sectionflags	@""
	.align	4
.nv.constant0._ZN7cutlass13device_kernelINS_4gemm6kernel13GemmUniversalIN4cute5tupleIJiiiiEEENS1_10collective13CollectiveMmaINS1_35MainloopSm100TmaUmmaWarpSpecializedILi26ELi2ELi4ENS5_IJNS4_1CILi1EEESB_SB_EEEEENS5_IJNSA_ILi64EEESE_NSA_ILi32EEEEEENS_6half_tENS5_IJlSB_lEEESH_SI_NS4_8TiledMMAINS4_8MMA_AtomIJNS4_20SM100_MMA_F16BF16_SSISH_SH_fLi64ELi64ELNS4_4UMMA5MajorE0ELSN_0ELNSM_7ScaleInE0ELSO_0EEEEEENS4_6LayoutISC_NS5_IJNSA_ILi0EEESS_SS_EEEEENS5_IJNS4_10UnderscoreESV_SV_EEEEENS4_13SM90_TMA_LOADENS4_14ComposedLayoutINS4_7SwizzleILi2ELi4ELi3EEENS4_18smem_ptr_flag_bitsILi16EEENSR_INS5_IJNSA_ILi8EEESF_EEENS5_IJSF_SB_EEEEEEEvNS4_8identityESY_S18_vS19_EENS_8epilogue10collective18CollectiveEpilogueINS1B_23Sm100TmaWarpSpecializedILi3ELi2ELi16ELb1ELb0EEEJSG_NS5_IJNSR_ISE_SB_EENSR_ISF_SB_EEEEESH_SI_SH_SI_NS1B_6fusion15FusionCallbacksIS1F_NS1J_17LinearCombinationISH_fSH_fLNS_15FloatRoundStyleE2EEESG_S1I_JEEENS4_5SM1004TMEM4LOAD26SM100_TMEM_LOAD_16dp256b4xESY_S18_NS4_17SM75_U32x4_LDSM_NENS4_14SM90_TMA_STOREES18_NS4_17SM90_U32x4_STSM_NENS4_39AutoVectorizingCopyWithAssumedAlignmentILi128EEEEEEvvEEEEvNT_6ParamsE:
	.zero		2944


//--------------------- SYMBOLS --------------------------

	.type		.nv.reservedSmem.offset0,@object
	.size		.nv.reservedSmem.offset0,0x4
	.type		.nv.reservedSmem.cap,@object
	.size		.nv.reservedSmem.cap,0x4
	.type		__assertfail,@function
